	.target	sm_90a

	.elftype	@"ET_EXEC"


//--------------------- .note.nv.tkinfo           --------------------------
	.section	.note.nv.tkinfo,"",@"SHT_NOTE"
	.sectionflags	@"SHF_NOTE_NV_TKINFO"
	.tkinfo
        /*0018*/ 	.word	0x00000002
        /*0030*/ 	.string	""
        /*0030*/ 	.string	"ptxas"
        /*0030*/ 	.string	"Cuda compilation tools, release 13.0, V13.0.88"
        /*0030*/ 	.string	"Build cuda_13.0.r13.0/compiler.36424714_0"
        /*0030*/ 	.string	"-arch sm_90a -m 64 "



//--------------------- .note.nv.cuinfo           --------------------------
	.section	.note.nv.cuinfo,"",@"SHT_NOTE"
	.sectionflags	@"SHF_NOTE_NV_CUINFO"
        /*0018*/ 	.short	0x0002
        /*001a*/ 	.short	0x005a
        /*001c*/ 	.short	0x0082
	.zero		2


//--------------------- .nv.info                  --------------------------
	.section	.nv.info,"",@"SHT_CUDA_INFO"
	.align	4


	//----- nvinfo : EIATTR_REGCOUNT
	.align		4
        /*0000*/ 	.byte	0x04, 0x2f
        /*0002*/ 	.short	(.L_12 - .L_11)
	.align		4
.L_11:
        /*0004*/ 	.word	index@(_ZN7cutlass13device_kernelINS_4gemm6kernel13GemmUniversalIN4cute5tupleIJiiiiEEENS1_10collective13CollectiveMmaINS1_37MainloopSm90TmaGmmaWarpSpecializedFP8ILi9ENS5_IJNS4_1CILi1EEESB_SB_EEENS1_32KernelTmaWarpSpecializedPingpongEEENS5_IJNSA_ILi64EEENSA_ILi128EEESG_EEENS_12float_e4m3_tENS5_IJlSB_lEEESI_SJ_NS4_8TiledMMAINS4_8MMA_AtomIJNS4_4SM904GMMA31MMA_64x128x32_F32E4M3E4M3_SS_TNILNSN_7ScaleInE1ELSP_1EEEEEENS4_6LayoutISC_NS5_IJNSA_ILi0EEEST_ST_EEEEENS5_IJNS4_10UnderscoreESW_SW_EEEEENS4_13SM90_TMA_LOADENS4_14ComposedLayoutINS4_7SwizzleILi3ELi4ELi3EEENS4_18smem_ptr_flag_bitsILi8EEENSS_INS5_IJNSA_ILi8EEESG_EEENS5_IJSG_SB_EEEEEEEvNS4_8identityESZ_S19_vS1A_EENS_8epilogue10collective6detail29Sm90TmaWarpSpecializedAdapterINS1D_15DefaultEpilogueISI_SJ_SJ_NS1C_6thread17LinearCombinationISI_Li1EffLNS1H_9ScaleType4KindE0ELNS_15FloatRoundStyleE2ESI_EENS1_15EpilogueDefaultEEEEEvvEEEEvNT_6ParamsE)
        /*0008*/ 	.word	0x000000a8


	//----- nvinfo : EIATTR_FRAME_SIZE
	.align		4
.L_12:
        /*000c*/ 	.byte	0x04, 0x11
        /*000e*/ 	.short	(.L_14 - .L_13)
	.align		4
.L_13:
        /*0010*/ 	.word	index@(_ZN7cutlass13device_kernelINS_4gemm6kernel13GemmUniversalIN4cute5tupleIJiiiiEEENS1_10collective13CollectiveMmaINS1_37MainloopSm90TmaGmmaWarpSpecializedFP8ILi9ENS5_IJNS4_1CILi1EEESB_SB_EEENS1_32KernelTmaWarpSpecializedPingpongEEENS5_IJNSA_ILi64EEENSA_ILi128EEESG_EEENS_12float_e4m3_tENS5_IJlSB_lEEESI_SJ_NS4_8TiledMMAINS4_8MMA_AtomIJNS4_4SM904GMMA31MMA_64x128x32_F32E4M3E4M3_SS_TNILNSN_7ScaleInE1ELSP_1EEEEEENS4_6LayoutISC_NS5_IJNSA_ILi0EEEST_ST_EEEEENS5_IJNS4_10UnderscoreESW_SW_EEEEENS4_13SM90_TMA_LOADENS4_14ComposedLayoutINS4_7SwizzleILi3ELi4ELi3EEENS4_18smem_ptr_flag_bitsILi8EEENSS_INS5_IJNSA_ILi8EEESG_EEENS5_IJSG_SB_EEEEEEEvNS4_8identityESZ_S19_vS1A_EENS_8epilogue10collective6detail29Sm90TmaWarpSpecializedAdapterINS1D_15DefaultEpilogueISI_SJ_SJ_NS1C_6thread17LinearCombinationISI_Li1EffLNS1H_9ScaleType4KindE0ELNS_15FloatRoundStyleE2ESI_EENS1_15EpilogueDefaultEEEEEvvEEEEvNT_6ParamsE)
        /*0014*/ 	.word	0x00000000


	//----- nvinfo : EIATTR_MIN_STACK_SIZE
	.align		4
.L_14:
        /*0018*/ 	.byte	0x04, 0x12
        /*001a*/ 	.short	(.L_16 - .L_15)
	.align		4
.L_15:
        /*001c*/ 	.word	index@(_ZN7cutlass13device_kernelINS_4gemm6kernel13GemmUniversalIN4cute5tupleIJiiiiEEENS1_10collective13CollectiveMmaINS1_37MainloopSm90TmaGmmaWarpSpecializedFP8ILi9ENS5_IJNS4_1CILi1EEESB_SB_EEENS1_32KernelTmaWarpSpecializedPingpongEEENS5_IJNSA_ILi64EEENSA_ILi128EEESG_EEENS_12float_e4m3_tENS5_IJlSB_lEEESI_SJ_NS4_8TiledMMAINS4_8MMA_AtomIJNS4_4SM904GMMA31MMA_64x128x32_F32E4M3E4M3_SS_TNILNSN_7ScaleInE1ELSP_1EEEEEENS4_6LayoutISC_NS5_IJNSA_ILi0EEEST_ST_EEEEENS5_IJNS4_10UnderscoreESW_SW_EEEEENS4_13SM90_TMA_LOADENS4_14ComposedLayoutINS4_7SwizzleILi3ELi4ELi3EEENS4_18smem_ptr_flag_bitsILi8EEENSS_INS5_IJNSA_ILi8EEESG_EEENS5_IJSG_SB_EEEEEEEvNS4_8identityESZ_S19_vS1A_EENS_8epilogue10collective6detail29Sm90TmaWarpSpecializedAdapterINS1D_15DefaultEpilogueISI_SJ_SJ_NS1C_6thread17LinearCombinationISI_Li1EffLNS1H_9ScaleType4KindE0ELNS_15FloatRoundStyleE2ESI_EENS1_15EpilogueDefaultEEEEEvvEEEEvNT_6ParamsE)
        /*0020*/ 	.word	0x00000000
.L_16:


//--------------------- .nv.compat                --------------------------
	.section	.nv.compat,"",@"SHT_CUDA_COMPAT_INFO"
	.align	4
        /*0000*/ 	.byte	0x02, 0x09, 0x01, 0x00, 0x02, 0x02, 0x04, 0x00, 0x02, 0x05, 0x05, 0x00, 0x03, 0x07, 0x01, 0x01
        /*0010*/ 	.byte	0x02, 0x03, 0x01, 0x00, 0x02, 0x06, 0x01, 0x00, 0x04, 0x0b, 0x08, 0x00, 0x00, 0x00, 0x00, 0x00
        /*0020*/ 	.byte	0x00, 0x00, 0x00, 0x00


//--------------------- .nv.info._ZN7cutlass13device_kernelINS_4gemm6kernel13GemmUniversalIN4cute5tupleIJiiiiEEENS1_10collective13CollectiveMmaINS1_37MainloopSm90TmaGmmaWarpSpecializedFP8ILi9ENS5_IJNS4_1CILi1EEESB_SB_EEENS1_32KernelTmaWarpSpecializedPingpongEEENS5_IJNSA_ILi64EEENSA_ILi128EEESG_EEENS_12float_e4m3_tENS5_IJlSB_lEEESI_SJ_NS4_8TiledMMAINS4_8MMA_AtomIJNS4_4SM904GMMA31MMA_64x128x32_F32E4M3E4M3_SS_TNILNSN_7ScaleInE1ELSP_1EEEEEENS4_6LayoutISC_NS5_IJNSA_ILi0EEEST_ST_EEEEENS5_IJNS4_10UnderscoreESW_SW_EEEEENS4_13SM90_TMA_LOADENS4_14ComposedLayoutINS4_7SwizzleILi3ELi4ELi3EEENS4_18smem_ptr_flag_bitsILi8EEENSS_INS5_IJNSA_ILi8EEESG_EEENS5_IJSG_SB_EEEEEEEvNS4_8identityESZ_S19_vS1A_EENS_8epilogue10collective6detail29Sm90TmaWarpSpecializedAdapterINS1D_15DefaultEpilogueISI_SJ_SJ_NS1C_6thread17LinearCombinationISI_Li1EffLNS1H_9ScaleType4KindE0ELNS_15FloatRoundStyleE2ESI_EENS1_15EpilogueDefaultEEEEEvvEEEEvNT_6ParamsE --------------------------
	.section	.nv.info._ZN7cutlass13device_kernelINS_4gemm6kernel13GemmUniversalIN4cute5tupleIJiiiiEEENS1_10collective13CollectiveMmaINS1_37MainloopSm90TmaGmmaWarpSpecializedFP8ILi9ENS5_IJNS4_1CILi1EEESB_SB_EEENS1_32KernelTmaWarpSpecializedPingpongEEENS5_IJNSA_ILi64EEENSA_ILi128EEESG_EEENS_12float_e4m3_tENS5_IJlSB_lEEESI_SJ_NS4_8TiledMMAINS4_8MMA_AtomIJNS4_4SM904GMMA31MMA_64x128x32_F32E4M3E4M3_SS_TNILNSN_7ScaleInE1ELSP_1EEEEEENS4_6LayoutISC_NS5_IJNSA_ILi0EEEST_ST_EEEEENS5_IJNS4_10UnderscoreESW_SW_EEEEENS4_13SM90_TMA_LOADENS4_14ComposedLayoutINS4_7SwizzleILi3ELi4ELi3EEENS4_18smem_ptr_flag_bitsILi8EEENSS_INS5_IJNSA_ILi8EEESG_EEENS5_IJSG_SB_EEEEEEEvNS4_8identityESZ_S19_vS1A_EENS_8epilogue10collective6detail29Sm90TmaWarpSpecializedAdapterINS1D_15DefaultEpilogueISI_SJ_SJ_NS1C_6thread17LinearCombinationISI_Li1EffLNS1H_9ScaleType4KindE0ELNS_15FloatRoundStyleE2ESI_EENS1_15EpilogueDefaultEEEEEvvEEEEvNT_6ParamsE,"",@"SHT_CUDA_INFO"
	.sectionflags	@""
	.align	4


	//----- nvinfo : EIATTR_CUDA_API_VERSION
	.align		4
        /*0000*/ 	.byte	0x04, 0x37
        /*0002*/ 	.short	(.L_18 - .L_17)
.L_17:
        /*0004*/ 	.word	0x00000082


	//----- nvinfo : EIATTR_KPARAM_INFO
	.align		4
.L_18:
        /*0008*/ 	.byte	0x04, 0x17
        /*000a*/ 	.short	(.L_20 - .L_19)
.L_19:
        /*000c*/ 	.word	0x00000000
        /*0010*/ 	.short	0x0000
        /*0012*/ 	.short	0x0070
        /*0014*/ 	.byte	0x00, 0xf0, 0x01, 0x10


	//----- nvinfo : EIATTR_SPARSE_MMA_MASK
	.align		4
.L_20:
        /*0018*/ 	.byte	0x03, 0x50
        /*001a*/ 	.short	0x0000


	//----- nvinfo : EIATTR_MAXREG_COUNT
	.align		4
        /*001c*/ 	.byte	0x03, 0x1b
        /*001e*/ 	.short	0x00a8


	//----- nvinfo : EIATTR_NUM_BARRIERS
	.align		4
        /*0020*/ 	.byte	0x02, 0x4c
        /*0022*/ 	.byte	0x01
	.zero		1


	//----- nvinfo : EIATTR_MERCURY_ISA_VERSION
	.align		4
        /*0024*/ 	.byte	0x03, 0x5f
        /*0026*/ 	.short	0x0101


	//----- nvinfo : EIATTR_INT_WARP_WIDE_INSTR_OFFSETS
	.align		4
        /*0028*/ 	.byte	0x04, 0x31
        /*002a*/ 	.short	(.L_22 - .L_21)


	//   ....[0]....
.L_21:
        /*002c*/ 	.word	0x000004f0


	//   ....[1]....
        /*0030*/ 	.word	0x00000510


	//   ....[2]....
        /*0034*/ 	.word	0x00000590


	//   ....[3]....
        /*0038*/ 	.word	0x000005a0


	//   ....[4]....
        /*003c*/ 	.word	0x000005b0


	//   ....[5]....
        /*0040*/ 	.word	0x000005d0


	//   ....[6]....
        /*0044*/ 	.word	0x00000650


	//   ....[7]....
        /*0048*/ 	.word	0x00000670


	//----- nvinfo : EIATTR_COOP_GROUP_MASK_REGIDS
	.align		4
.L_22:
        /*004c*/ 	.byte	0x04, 0x29
        /*004e*/ 	.short	(.L_24 - .L_23)


	//   ....[0]....
.L_23:
        /*0050*/ 	.word	0xffffffff


	//   ....[1]....
        /*0054*/ 	.word	0xffffffff


	//   ....[2]....
        /*0058*/ 	.word	0xffffffff


	//   ....[3]....
        /*005c*/ 	.word	0xffffffff


	//   ....[4]....
        /*0060*/ 	.word	0xffffffff


	//   ....[5]....
        /*0064*/ 	.word	0xffffffff


	//----- nvinfo : EIATTR_COOP_GROUP_INSTR_OFFSETS
	.align		4
.L_24:
        /*0068*/ 	.byte	0x04, 0x28
        /*006a*/ 	.short	(.L_26 - .L_25)


	//   ....[0]....
.L_25:
        /*006c*/ 	.word	0x00000060


	//   ....[1]....
        /*0070*/ 	.word	0x00000070


	//   ....[2]....
        /*0074*/ 	.word	0x00000130


	//   ....[3]....
        /*0078*/ 	.word	0x00000390


	//   ....[4]....
        /*007c*/ 	.word	0x000003d0


	//   ....[5]....
        /*0080*/ 	.word	0x00000410


	//----- nvinfo : EIATTR_REG_RECONFIG
	.align		4
.L_26:
        /*0084*/ 	.byte	0x01, 0x54
	.zero		2


	//----- nvinfo : EIATTR_MBARRIER_INSTR_OFFSETS
	.align		4
        /*0088*/ 	.byte	0x04, 0x39
        /*008a*/ 	.short	(.L_28 - .L_27)


	//   ....[0]....
.L_27:
        /*008c*/ 	.word	0x00000250
        /*0090*/ 	.word	0x000000ff
        /*0094*/ 	.word	0x00000000
        /*0098*/ 	.short	0x0100
        /*009a*/ 	.byte	0x08
	.zero		1


	//   ....[1]....
        /*009c*/ 	.word	0x00000260
        /*00a0*/ 	.word	0x000000ff
        /*00a4*/ 	.word	0x00000048
        /*00a8*/ 	.short	0x0100
        /*00aa*/ 	.byte	0x08
	.zero		1


	//   ....[2]....
        /*00ac*/ 	.word	0x00000270
        /*00b0*/ 	.word	0x000000ff
        /*00b4*/ 	.word	0x00000008
        /*00b8*/ 	.short	0x0100
        /*00ba*/ 	.byte	0x08
	.zero		1


	//   ....[3]....
        /*00bc*/ 	.word	0x00000280
        /*00c0*/ 	.word	0x000000ff
        /*00c4*/ 	.word	0x00000050
        /*00c8*/ 	.short	0x0100
        /*00ca*/ 	.byte	0x08
	.zero		1


	//   ....[4]....
        /*00cc*/ 	.word	0x00000290
        /*00d0*/ 	.word	0x000000ff
        /*00d4*/ 	.word	0x00000010
        /*00d8*/ 	.short	0x0100
        /*00da*/ 	.byte	0x08
	.zero		1


	//   ....[5]....
        /*00dc*/ 	.word	0x000002a0
        /*00e0*/ 	.word	0x000000ff
        /*00e4*/ 	.word	0x00000058
        /*00e8*/ 	.short	0x0100
        /*00ea*/ 	.byte	0x08
	.zero		1


	//   ....[6]....
        /*00ec*/ 	.word	0x000002b0
        /*00f0*/ 	.word	0x000000ff
        /*00f4*/ 	.word	0x00000018
        /*00f8*/ 	.short	0x0100
        /*00fa*/ 	.byte	0x08
	.zero		1


	//   ....[7]....
        /*00fc*/ 	.word	0x000002c0
        /*0100*/ 	.word	0x000000ff
        /*0104*/ 	.word	0x00000060
        /*0108*/ 	.short	0x0100
        /*010a*/ 	.byte	0x08
	.zero		1


	//   ....[8]....
        /*010c*/ 	.word	0x000002d0
        /*0110*/ 	.word	0x000000ff
        /*0114*/ 	.word	0x00000020
        /*0118*/ 	.short	0x0100
        /*011a*/ 	.byte	0x08
	.zero		1


	//   ....[9]....
        /*011c*/ 	.word	0x000002e0
        /*0120*/ 	.word	0x000000ff
        /*0124*/ 	.word	0x00000068
        /*0128*/ 	.short	0x0100
        /*012a*/ 	.byte	0x08
	.zero		1


	//   ....[10]....
        /*012c*/ 	.word	0x000002f0
        /*0130*/ 	.word	0x000000ff
        /*0134*/ 	.word	0x00000028
        /*0138*/ 	.short	0x0100
        /*013a*/ 	.byte	0x08
	.zero		1


	//   ....[11]....
        /*013c*/ 	.word	0x00000300
        /*0140*/ 	.word	0x000000ff
        /*0144*/ 	.word	0x00000070
        /*0148*/ 	.short	0x0100
        /*014a*/ 	.byte	0x08
	.zero		1


	//   ....[12]....
        /*014c*/ 	.word	0x00000310
        /*0150*/ 	.word	0x000000ff
        /*0154*/ 	.word	0x00000030
        /*0158*/ 	.short	0x0100
        /*015a*/ 	.byte	0x08
	.zero		1


	//   ....[13]....
        /*015c*/ 	.word	0x00000320
        /*0160*/ 	.word	0x000000ff
        /*0164*/ 	.word	0x00000078
        /*0168*/ 	.short	0x0100
        /*016a*/ 	.byte	0x08
	.zero		1


	//   ....[14]....
        /*016c*/ 	.word	0x00000330
        /*0170*/ 	.word	0x000000ff
        /*0174*/ 	.word	0x00000038
        /*0178*/ 	.short	0x0100
        /*017a*/ 	.byte	0x08
	.zero		1


	//   ....[15]....
        /*017c*/ 	.word	0x00000340
        /*0180*/ 	.word	0x000000ff
        /*0184*/ 	.word	0x00000080
        /*0188*/ 	.short	0x0100
        /*018a*/ 	.byte	0x08
	.zero		1


	//   ....[16]....
        /*018c*/ 	.word	0x00000350
        /*0190*/ 	.word	0x000000ff
        /*0194*/ 	.word	0x00000040
        /*0198*/ 	.short	0x0100
        /*019a*/ 	.byte	0x08
	.zero		1


	//   ....[17]....
        /*019c*/ 	.word	0x00000360
        /*01a0*/ 	.word	0x000000ff
        /*01a4*/ 	.word	0x00000088
        /*01a8*/ 	.short	0x0100
        /*01aa*/ 	.byte	0x08
	.zero		1


	//   ....[18]....
        /*01ac*/ 	.word	0x000006a0
        /*01b0*/ 	.word	0x000000ff
        /*01b4*/ 	.word	0x000000c0
        /*01b8*/ 	.short	0x0100
        /*01ba*/ 	.byte	0x08
	.zero		1


	//   ....[19]....
        /*01bc*/ 	.word	0x000006f0
        /*01c0*/ 	.word	0x000000ff
        /*01c4*/ 	.word	0x000000c8
        /*01c8*/ 	.short	0x0100
        /*01ca*/ 	.byte	0x08
	.zero		1


	//   ....[20]....
        /*01cc*/ 	.word	0x00000710
        /*01d0*/ 	.word	0x000000ff
        /*01d4*/ 	.word	0x000000a0
        /*01d8*/ 	.short	0x0100
        /*01da*/ 	.byte	0x09
	.zero		1


	//   ....[21]....
        /*01dc*/ 	.word	0x00000720
        /*01e0*/ 	.word	0x000000ff
        /*01e4*/ 	.word	0x000000a8
        /*01e8*/ 	.short	0x0100
        /*01ea*/ 	.byte	0x09
	.zero		1


	//   ....[22]....
        /*01ec*/ 	.word	0x00000730
        /*01f0*/ 	.word	0x000000ff
        /*01f4*/ 	.word	0x000000b0
        /*01f8*/ 	.short	0x0100
        /*01fa*/ 	.byte	0x09
	.zero		1


	//   ....[23]....
        /*01fc*/ 	.word	0x00000740
        /*0200*/ 	.word	0x000000ff
        /*0204*/ 	.word	0x000000b8
        /*0208*/ 	.short	0x0100
        /*020a*/ 	.byte	0x09
	.zero		1


	//   ....[24]....
        /*020c*/ 	.word	0x000014f0
        /*0210*/ 	.word	0x000000ff
        /*0214*/ 	.word	0xfffffff8
        /*0218*/ 	.short	0x010a
        /*021a*/ 	.byte	0x0b
	.zero		1


	//   ....[25]....
        /*021c*/ 	.word	0x000019d0
        /*0220*/ 	.word	0x000000ff
        /*0224*/ 	.word	0x00000000
        /*0228*/ 	.short	0x010a
        /*022a*/ 	.byte	0x06
	.zero		1


	//   ....[26]....
        /*022c*/ 	.word	0x00001a10
        /*0230*/ 	.word	0x000000ff
        /*0234*/ 	.word	0x00000000
        /*0238*/ 	.short	0x010a
        /*023a*/ 	.byte	0x06
	.zero		1


	//   ....[27]....
        /*023c*/ 	.word	0x000023d0
        /*0240*/ 	.word	0x000000ff
        /*0244*/ 	.word	0x00000000
        /*0248*/ 	.short	0x010a
        /*024a*/ 	.byte	0x10
	.zero		1


	//   ....[28]....
        /*024c*/ 	.word	0x00002410
        /*0250*/ 	.word	0x000000ff
        /*0254*/ 	.word	0x00000000
        /*0258*/ 	.short	0x010a
        /*025a*/ 	.byte	0x10
	.zero		1


	//   ....[29]....
        /*025c*/ 	.word	0x00002b30
        /*0260*/ 	.word	0x000000ff
        /*0264*/ 	.word	0x00000000
        /*0268*/ 	.short	0x0101
        /*026a*/ 	.byte	0x08
	.zero		1


	//   ....[30]....
        /*026c*/ 	.word	0x000030a0
        /*0270*/ 	.word	0x00000011
        /*0274*/ 	.word	0x00000000
        /*0278*/ 	.short	0x0101
        /*027a*/ 	.byte	0x16
	.zero		1


	//   ....[31]....
        /*027c*/ 	.word	0x00003180
        /*0280*/ 	.word	0x000000ff
        /*0284*/ 	.word	0x00000000
        /*0288*/ 	.short	0x0101
        /*028a*/ 	.byte	0x08
	.zero		1


	//   ....[32]....
        /*028c*/ 	.word	0x00003230
        /*0290*/ 	.word	0x000000ff
        /*0294*/ 	.word	0x00000008
        /*0298*/ 	.short	0x010a
        /*029a*/ 	.byte	0x0b
	.zero		1


	//   ....[33]....
        /*029c*/ 	.word	0x00007ad0
        /*02a0*/ 	.word	0x00000004
        /*02a4*/ 	.word	0x00000000
        /*02a8*/ 	.short	0x0101
        /*02aa*/ 	.byte	0x16
	.zero		1


	//   ....[34]....
        /*02ac*/ 	.word	0x000083b0
        /*02b0*/ 	.word	0x00000013
        /*02b4*/ 	.word	0x00000048
        /*02b8*/ 	.short	0x010a
        /*02ba*/ 	.byte	0x3f
	.zero		1


	//   ....[35]....
        /*02bc*/ 	.word	0x00008720
        /*02c0*/ 	.word	0x0000000a
        /*02c4*/ 	.word	0x000000c8
        /*02c8*/ 	.short	0x0101
        /*02ca*/ 	.byte	0x3f
	.zero		1


	//   ....[36]....
        /*02cc*/ 	.word	0x00008e80
        /*02d0*/ 	.word	0x00000005
        /*02d4*/ 	.word	0x00000000
        /*02d8*/ 	.short	0x010a
        /*02da*/ 	.byte	0x3f
	.zero		1


	//   ....[37]....
        /*02dc*/ 	.word	0x00008f00
        /*02e0*/ 	.word	0x00000007
        /*02e4*/ 	.word	0x00000000
        /*02e8*/ 	.short	0x010a
        /*02ea*/ 	.byte	0x3f
	.zero		1


	//   ....[38]....
        /*02ec*/ 	.word	0x00008f90
        /*02f0*/ 	.word	0x00000006
        /*02f4*/ 	.word	0x00000000
        /*02f8*/ 	.short	0x010a
        /*02fa*/ 	.byte	0x3f
	.zero		1


	//   ....[39]....
        /*02fc*/ 	.word	0x00009020
        /*0300*/ 	.word	0x00000009
        /*0304*/ 	.word	0x00000000
        /*0308*/ 	.short	0x010a
        /*030a*/ 	.byte	0x3f
	.zero		1


	//   ....[40]....
        /*030c*/ 	.word	0x000090b0
        /*0310*/ 	.word	0x00000006
        /*0314*/ 	.word	0x00000000
        /*0318*/ 	.short	0x010a
        /*031a*/ 	.byte	0x3f
	.zero		1


	//   ....[41]....
        /*031c*/ 	.word	0x00009140
        /*0320*/ 	.word	0x00000009
        /*0324*/ 	.word	0x00000000
        /*0328*/ 	.short	0x010a
        /*032a*/ 	.byte	0x3f
	.zero		1


	//   ....[42]....
        /*032c*/ 	.word	0x000091d0
        /*0330*/ 	.word	0x00000008
        /*0334*/ 	.word	0x00000000
        /*0338*/ 	.short	0x010a
        /*033a*/ 	.byte	0x3f
	.zero		1


	//   ....[43]....
        /*033c*/ 	.word	0x00009260
        /*0340*/ 	.word	0x0000000b
        /*0344*/ 	.word	0x00000000
        /*0348*/ 	.short	0x010a
        /*034a*/ 	.byte	0x3f
	.zero		1


	//   ....[44]....
        /*034c*/ 	.word	0x000092f0
        /*0350*/ 	.word	0x00000003
        /*0354*/ 	.word	0x00000000
        /*0358*/ 	.short	0x010a
        /*035a*/ 	.byte	0x3f
	.zero		1


	//   ....[45]....
        /*035c*/ 	.word	0x00009360
        /*0360*/ 	.word	0x00000011
        /*0364*/ 	.word	0xfffffff8
        /*0368*/ 	.short	0x010a
        /*036a*/ 	.byte	0x3f
	.zero		1


	//   ....[46]....
        /*036c*/ 	.word	0x000093c0
        /*0370*/ 	.word	0x00000011
        /*0374*/ 	.word	0x00000000
        /*0378*/ 	.short	0x010a
        /*037a*/ 	.byte	0x3f
	.zero		1


	//   ....[47]....
        /*037c*/ 	.word	0x00009420
        /*0380*/ 	.word	0x00000012
        /*0384*/ 	.word	0x00000000
        /*0388*/ 	.short	0x010a
        /*038a*/ 	.byte	0x3f
	.zero		1


	//   ....[48]....
        /*038c*/ 	.word	0x00009480
        /*0390*/ 	.word	0x00000011
        /*0394*/ 	.word	0x00000008
        /*0398*/ 	.short	0x010a
        /*039a*/ 	.byte	0x3f
	.zero		1


	//   ....[49]....
        /*039c*/ 	.word	0x00009550
        /*03a0*/ 	.word	0x00000013
        /*03a4*/ 	.word	0x00000048
        /*03a8*/ 	.short	0x010a
        /*03aa*/ 	.byte	0x3f
	.zero		1


	//   ....[50]....
        /*03ac*/ 	.word	0x00009630
        /*03b0*/ 	.word	0x00000005
        /*03b4*/ 	.word	0x00000000
        /*03b8*/ 	.short	0x010a
        /*03ba*/ 	.byte	0x3f
	.zero		1


	//   ....[51]....
        /*03bc*/ 	.word	0x00009680
        /*03c0*/ 	.word	0x00000007
        /*03c4*/ 	.word	0x00000000
        /*03c8*/ 	.short	0x010a
        /*03ca*/ 	.byte	0x3f
	.zero		1


	//   ....[52]....
        /*03cc*/ 	.word	0x000096d0
        /*03d0*/ 	.word	0x00000006
        /*03d4*/ 	.word	0x00000000
        /*03d8*/ 	.short	0x010a
        /*03da*/ 	.byte	0x3f
	.zero		1


	//   ....[53]....
        /*03dc*/ 	.word	0x00009720
        /*03e0*/ 	.word	0x00000009
        /*03e4*/ 	.word	0x00000000
        /*03e8*/ 	.short	0x010a
        /*03ea*/ 	.byte	0x3f
	.zero		1


	//   ....[54]....
        /*03ec*/ 	.word	0x00009770
        /*03f0*/ 	.word	0x00000006
        /*03f4*/ 	.word	0x00000000
        /*03f8*/ 	.short	0x010a
        /*03fa*/ 	.byte	0x3f
	.zero		1


	//   ....[55]....
        /*03fc*/ 	.word	0x000097c0
        /*0400*/ 	.word	0x00000009
        /*0404*/ 	.word	0x00000000
        /*0408*/ 	.short	0x010a
        /*040a*/ 	.byte	0x3f
	.zero		1


	//   ....[56]....
        /*040c*/ 	.word	0x00009810
        /*0410*/ 	.word	0x00000008
        /*0414*/ 	.word	0x00000000
        /*0418*/ 	.short	0x010a
        /*041a*/ 	.byte	0x3f
	.zero		1


	//   ....[57]....
        /*041c*/ 	.word	0x00009860
        /*0420*/ 	.word	0x0000000b
        /*0424*/ 	.word	0x00000000
        /*0428*/ 	.short	0x010a
        /*042a*/ 	.byte	0x3f
	.zero		1


	//----- nvinfo : EIATTR_NUM_MBARRIERS
	.align		4
.L_28:
        /*042c*/ 	.byte	0x03, 0x38
        /*042e*/ 	.short	0x0018


	//----- nvinfo : EIATTR_EXIT_INSTR_OFFSETS
	.align		4
        /*0430*/ 	.byte	0x04, 0x1c
        /*0432*/ 	.short	(.L_30 - .L_29)


	//   ....[0]....
.L_29:
        /*0434*/ 	.word	0x00001220


	//   ....[1]....
        /*0438*/ 	.word	0x00001280


	//   ....[2]....
        /*043c*/ 	.word	0x000080e0


	//   ....[3]....
        /*0440*/ 	.word	0x00008110


	//   ....[4]....
        /*0444*/ 	.word	0x00009340


	//----- nvinfo : EIATTR_MAX_THREADS
	.align		4
.L_30:
        /*0448*/ 	.byte	0x04, 0x05
        /*044a*/ 	.short	(.L_32 - .L_31)
.L_31:
        /*044c*/ 	.word	0x00000180
        /*0450*/ 	.word	0x00000001
        /*0454*/ 	.word	0x00000001


	//----- nvinfo : EIATTR_CRS_STACK_SIZE
	.align		4
.L_32:
        /*0458*/ 	.byte	0x04, 0x1e
        /*045a*/ 	.short	(.L_34 - .L_33)
.L_33:
        /*045c*/ 	.word	0x00000000


	//----- nvinfo : EIATTR_CBANK_PARAM_SIZE
	.align		4
.L_34:
        /*0460*/ 	.byte	0x03, 0x19
        /*0462*/ 	.short	0x0470


	//----- nvinfo : EIATTR_PARAM_CBANK
	.align		4
        /*0464*/ 	.byte	0x04, 0x0a
        /*0466*/ 	.short	(.L_36 - .L_35)
	.align		4
.L_35:
        /*0468*/ 	.word	index@(.nv.constant0._ZN7cutlass13device_kernelINS_4gemm6kernel13GemmUniversalIN4cute5tupleIJiiiiEEENS1_10collective13CollectiveMmaINS1_37MainloopSm90TmaGmmaWarpSpecializedFP8ILi9ENS5_IJNS4_1CILi1EEESB_SB_EEENS1_32KernelTmaWarpSpecializedPingpongEEENS5_IJNSA_ILi64EEENSA_ILi128EEESG_EEENS_12float_e4m3_tENS5_IJlSB_lEEESI_SJ_NS4_8TiledMMAINS4_8MMA_AtomIJNS4_4SM904GMMA31MMA_64x128x32_F32E4M3E4M3_SS_TNILNSN_7ScaleInE1ELSP_1EEEEEENS4_6LayoutISC_NS5_IJNSA_ILi0EEEST_ST_EEEEENS5_IJNS4_10UnderscoreESW_SW_EEEEENS4_13SM90_TMA_LOADENS4_14ComposedLayoutINS4_7SwizzleILi3ELi4ELi3EEENS4_18smem_ptr_flag_bitsILi8EEENSS_INS5_IJNSA_ILi8EEESG_EEENS5_IJSG_SB_EEEEEEEvNS4_8identityESZ_S19_vS1A_EENS_8epilogue10collective6detail29Sm90TmaWarpSpecializedAdapterINS1D_15DefaultEpilogueISI_SJ_SJ_NS1C_6thread17LinearCombinationISI_Li1EffLNS1H_9ScaleType4KindE0ELNS_15FloatRoundStyleE2ESI_EENS1_15EpilogueDefaultEEEEEvvEEEEvNT_6ParamsE)
        /*046c*/ 	.short	0x0210
        /*046e*/ 	.short	0x0470


	//----- nvinfo : EIATTR_SW_WAR
	.align		4
.L_36:
        /*0470*/ 	.byte	0x04, 0x36
        /*0472*/ 	.short	(.L_38 - .L_37)
.L_37:
        /*0474*/ 	.word	0x00000008
.L_38:


//--------------------- .nv.callgraph             --------------------------
	.section	.nv.callgraph,"",@"SHT_CUDA_CALLGRAPH"
	.align	4
	.sectionentsize	8
	.align		4
        /*0000*/ 	.word	0x00000000
	.align		4
        /*0004*/ 	.word	0xffffffff
	.align		4
        /*0008*/ 	.word	0x00000000
	.align		4
        /*000c*/ 	.word	0xfffffffe
	.align		4
        /*0010*/ 	.word	0x00000000
	.align		4
        /*0014*/ 	.word	0xfffffffd
	.align		4
        /*0018*/ 	.word	0x00000000
	.align		4
        /*001c*/ 	.word	0xfffffffc


//--------------------- .nv.constant4             --------------------------
	.section	.nv.constant4,"a",@progbits
	.align	8
	.align		8
.nv.constant4:
        /*0000*/ 	.dword	_ZN40_INTERNAL_bdd9f125_4_k_cu_05de7679_224544cuda3std3__45__cpo5beginE
	.align		8
        /*0008*/ 	.dword	_ZN40_INTERNAL_bdd9f125_4_k_cu_05de7679_224544cuda3std3__45__cpo3endE
	.align		8
        /*0010*/ 	.dword	_ZN40_INTERNAL_bdd9f125_4_k_cu_05de7679_224544cuda3std3__45__cpo6cbeginE
	.align		8
        /*0018*/ 	.dword	_ZN40_INTERNAL_bdd9f125_4_k_cu_05de7679_224544cuda3std3__45__cpo4cendE
	.align		8
        /*0020*/ 	.dword	_ZN40_INTERNAL_bdd9f125_4_k_cu_05de7679_224544cuda3std3__442_GLOBAL__N__bdd9f125_4_k_cu_05de7679_224546ignoreE
	.align		8
        /*0028*/ 	.dword	_ZN40_INTERNAL_bdd9f125_4_k_cu_05de7679_224544cuda3std3__419piecewise_constructE
	.align		8
        /*0030*/ 	.dword	_ZN40_INTERNAL_bdd9f125_4_k_cu_05de7679_224544cuda3std3__48in_placeE
	.align		8
        /*0038*/ 	.dword	_ZN40_INTERNAL_bdd9f125_4_k_cu_05de7679_224544cuda3std6ranges3__45__cpo4swapE
	.align		8
        /*0040*/ 	.dword	_ZN40_INTERNAL_bdd9f125_4_k_cu_05de7679_224544cuda3std6ranges3__45__cpo9iter_moveE
	.align		8
        /*0048*/ 	.dword	_ZN40_INTERNAL_bdd9f125_4_k_cu_05de7679_224544cute7productE
	.align		8
        /*0050*/ 	.dword	_ZN40_INTERNAL_bdd9f125_4_k_cu_05de7679_224544cute1_E


//--------------------- .text._ZN7cutlass13device_kernelINS_4gemm6kernel13GemmUniversalIN4cute5tupleIJiiiiEEENS1_10collective13CollectiveMmaINS1_37MainloopSm90TmaGmmaWarpSpecializedFP8ILi9ENS5_IJNS4_1CILi1EEESB_SB_EEENS1_32KernelTmaWarpSpecializedPingpongEEENS5_IJNSA_ILi64EEENSA_ILi128EEESG_EEENS_12float_e4m3_tENS5_IJlSB_lEEESI_SJ_NS4_8TiledMMAINS4_8MMA_AtomIJNS4_4SM904GMMA31MMA_64x128x32_F32E4M3E4M3_SS_TNILNSN_7ScaleInE1ELSP_1EEEEEENS4_6LayoutISC_NS5_IJNSA_ILi0EEEST_ST_EEEEENS5_IJNS4_10UnderscoreESW_SW_EEEEENS4_13SM90_TMA_LOADENS4_14ComposedLayoutINS4_7SwizzleILi3ELi4ELi3EEENS4_18smem_ptr_flag_bitsILi8EEENSS_INS5_IJNSA_ILi8EEESG_EEENS5_IJSG_SB_EEEEEEEvNS4_8identityESZ_S19_vS1A_EENS_8epilogue10collective6detail29Sm90TmaWarpSpecializedAdapterINS1D_15DefaultEpilogueISI_SJ_SJ_NS1C_6thread17LinearCombinationISI_Li1EffLNS1H_9ScaleType4KindE0ELNS_15FloatRoundStyleE2ESI_EENS1_15EpilogueDefaultEEEEEvvEEEEvNT_6ParamsE --------------------------
	.section	.text._ZN7cutlass13device_kernelINS_4gemm6kernel13GemmUniversalIN4cute5tupleIJiiiiEEENS1_10collective13CollectiveMmaINS1_37MainloopSm90TmaGmmaWarpSpecializedFP8ILi9ENS5_IJNS4_1CILi1EEESB_SB_EEENS1_32KernelTmaWarpSpecializedPingpongEEENS5_IJNSA_ILi64EEENSA_ILi128EEESG_EEENS_12float_e4m3_tENS5_IJlSB_lEEESI_SJ_NS4_8TiledMMAINS4_8MMA_AtomIJNS4_4SM904GMMA31MMA_64x128x32_F32E4M3E4M3_SS_TNILNSN_7ScaleInE1ELSP_1EEEEEENS4_6LayoutISC_NS5_IJNSA_ILi0EEEST_ST_EEEEENS5_IJNS4_10UnderscoreESW_SW_EEEEENS4_13SM90_TMA_LOADENS4_14ComposedLayoutINS4_7SwizzleILi3ELi4ELi3EEENS4_18smem_ptr_flag_bitsILi8EEENSS_INS5_IJNSA_ILi8EEESG_EEENS5_IJSG_SB_EEEEEEEvNS4_8identityESZ_S19_vS1A_EENS_8epilogue10collective6detail29Sm90TmaWarpSpecializedAdapterINS1D_15DefaultEpilogueISI_SJ_SJ_NS1C_6thread17LinearCombinationISI_Li1EffLNS1H_9ScaleType4KindE0ELNS_15FloatRoundStyleE2ESI_EENS1_15EpilogueDefaultEEEEEvvEEEEvNT_6ParamsE,"ax",@progbits
	.align	128
.text._ZN7cutlass13device_kernelINS_4gemm6kernel13GemmUniversalIN4cute5tupleIJiiiiEEENS1_10collective13CollectiveMmaINS1_37MainloopSm90TmaGmmaWarpSpecializedFP8ILi9ENS5_IJNS4_1CILi1EEESB_SB_EEENS1_32KernelTmaWarpSpecializedPingpongEEENS5_IJNSA_ILi64EEENSA_ILi128EEESG_EEENS_12float_e4m3_tENS5_IJlSB_lEEESI_SJ_NS4_8TiledMMAINS4_8MMA_AtomIJNS4_4SM904GMMA31MMA_64x128x32_F32E4M3E4M3_SS_TNILNSN_7ScaleInE1ELSP_1EEEEEENS4_6LayoutISC_NS5_IJNSA_ILi0EEEST_ST_EEEEENS5_IJNS4_10UnderscoreESW_SW_EEEEENS4_13SM90_TMA_LOADENS4_14ComposedLayoutINS4_7SwizzleILi3ELi4ELi3EEENS4_18smem_ptr_flag_bitsILi8EEENSS_INS5_IJNSA_ILi8EEESG_EEENS5_IJSG_SB_EEEEEEEvNS4_8identityESZ_S19_vS1A_EENS_8epilogue10collective6detail29Sm90TmaWarpSpecializedAdapterINS1D_15DefaultEpilogueISI_SJ_SJ_NS1C_6thread17LinearCombinationISI_Li1EffLNS1H_9ScaleType4KindE0ELNS_15FloatRoundStyleE2ESI_EENS1_15EpilogueDefaultEEEEEvvEEEEvNT_6ParamsE:
        .type           _ZN7cutlass13device_kernelINS_4gemm6kernel13GemmUniversalIN4cute5tupleIJiiiiEEENS1_10collective13CollectiveMmaINS1_37MainloopSm90TmaGmmaWarpSpecializedFP8ILi9ENS5_IJNS4_1CILi1EEESB_SB_EEENS1_32KernelTmaWarpSpecializedPingpongEEENS5_IJNSA_ILi64EEENSA_ILi128EEESG_EEENS_12float_e4m3_tENS5_IJlSB_lEEESI_SJ_NS4_8TiledMMAINS4_8MMA_AtomIJNS4_4SM904GMMA31MMA_64x128x32_F32E4M3E4M3_SS_TNILNSN_7ScaleInE1ELSP_1EEEEEENS4_6LayoutISC_NS5_IJNSA_ILi0EEEST_ST_EEEEENS5_IJNS4_10UnderscoreESW_SW_EEEEENS4_13SM90_TMA_LOADENS4_14ComposedLayoutINS4_7SwizzleILi3ELi4ELi3EEENS4_18smem_ptr_flag_bitsILi8EEENSS_INS5_IJNSA_ILi8EEESG_EEENS5_IJSG_SB_EEEEEEEvNS4_8identityESZ_S19_vS1A_EENS_8epilogue10collective6detail29Sm90TmaWarpSpecializedAdapterINS1D_15DefaultEpilogueISI_SJ_SJ_NS1C_6thread17LinearCombinationISI_Li1EffLNS1H_9ScaleType4KindE0ELNS_15FloatRoundStyleE2ESI_EENS1_15EpilogueDefaultEEEEEvvEEEEvNT_6ParamsE,@function
        .size           _ZN7cutlass13device_kernelINS_4gemm6kernel13GemmUniversalIN4cute5tupleIJiiiiEEENS1_10collective13CollectiveMmaINS1_37MainloopSm90TmaGmmaWarpSpecializedFP8ILi9ENS5_IJNS4_1CILi1EEESB_SB_EEENS1_32KernelTmaWarpSpecializedPingpongEEENS5_IJNSA_ILi64EEENSA_ILi128EEESG_EEENS_12float_e4m3_tENS5_IJlSB_lEEESI_SJ_NS4_8TiledMMAINS4_8MMA_AtomIJNS4_4SM904GMMA31MMA_64x128x32_F32E4M3E4M3_SS_TNILNSN_7ScaleInE1ELSP_1EEEEEENS4_6LayoutISC_NS5_IJNSA_ILi0EEEST_ST_EEEEENS5_IJNS4_10UnderscoreESW_SW_EEEEENS4_13SM90_TMA_LOADENS4_14ComposedLayoutINS4_7SwizzleILi3ELi4ELi3EEENS4_18smem_ptr_flag_bitsILi8EEENSS_INS5_IJNSA_ILi8EEESG_EEENS5_IJSG_SB_EEEEEEEvNS4_8identityESZ_S19_vS1A_EENS_8epilogue10collective6detail29Sm90TmaWarpSpecializedAdapterINS1D_15DefaultEpilogueISI_SJ_SJ_NS1C_6thread17LinearCombinationISI_Li1EffLNS1H_9ScaleType4KindE0ELNS_15FloatRoundStyleE2ESI_EENS1_15EpilogueDefaultEEEEEvvEEEEvNT_6ParamsE,(.L_x_215 - _ZN7cutlass13device_kernelINS_4gemm6kernel13GemmUniversalIN4cute5tupleIJiiiiEEENS1_10collective13CollectiveMmaINS1_37MainloopSm90TmaGmmaWarpSpecializedFP8ILi9ENS5_IJNS4_1CILi1EEESB_SB_EEENS1_32KernelTmaWarpSpecializedPingpongEEENS5_IJNSA_ILi64EEENSA_ILi128EEESG_EEENS_12float_e4m3_tENS5_IJlSB_lEEESI_SJ_NS4_8TiledMMAINS4_8MMA_AtomIJNS4_4SM904GMMA31MMA_64x128x32_F32E4M3E4M3_SS_TNILNSN_7ScaleInE1ELSP_1EEEEEENS4_6LayoutISC_NS5_IJNSA_ILi0EEEST_ST_EEEEENS5_IJNS4_10UnderscoreESW_SW_EEEEENS4_13SM90_TMA_LOADENS4_14ComposedLayoutINS4_7SwizzleILi3ELi4ELi3EEENS4_18smem_ptr_flag_bitsILi8EEENSS_INS5_IJNSA_ILi8EEESG_EEENS5_IJSG_SB_EEEEEEEvNS4_8identityESZ_S19_vS1A_EENS_8epilogue10collective6detail29Sm90TmaWarpSpecializedAdapterINS1D_15DefaultEpilogueISI_SJ_SJ_NS1C_6thread17LinearCombinationISI_Li1EffLNS1H_9ScaleType4KindE0ELNS_15FloatRoundStyleE2ESI_EENS1_15EpilogueDefaultEEEEEvvEEEEvNT_6ParamsE)
        .other          _ZN7cutlass13device_kernelINS_4gemm6kernel13GemmUniversalIN4cute5tupleIJiiiiEEENS1_10collective13CollectiveMmaINS1_37MainloopSm90TmaGmmaWarpSpecializedFP8ILi9ENS5_IJNS4_1CILi1EEESB_SB_EEENS1_32KernelTmaWarpSpecializedPingpongEEENS5_IJNSA_ILi64EEENSA_ILi128EEESG_EEENS_12float_e4m3_tENS5_IJlSB_lEEESI_SJ_NS4_8TiledMMAINS4_8MMA_AtomIJNS4_4SM904GMMA31MMA_64x128x32_F32E4M3E4M3_SS_TNILNSN_7ScaleInE1ELSP_1EEEEEENS4_6LayoutISC_NS5_IJNSA_ILi0EEEST_ST_EEEEENS5_IJNS4_10UnderscoreESW_SW_EEEEENS4_13SM90_TMA_LOADENS4_14ComposedLayoutINS4_7SwizzleILi3ELi4ELi3EEENS4_18smem_ptr_flag_bitsILi8EEENSS_INS5_IJNSA_ILi8EEESG_EEENS5_IJSG_SB_EEEEEEEvNS4_8identityESZ_S19_vS1A_EENS_8epilogue10collective6detail29Sm90TmaWarpSpecializedAdapterINS1D_15DefaultEpilogueISI_SJ_SJ_NS1C_6thread17LinearCombinationISI_Li1EffLNS1H_9ScaleType4KindE0ELNS_15FloatRoundStyleE2ESI_EENS1_15EpilogueDefaultEEEEEvvEEEEvNT_6ParamsE,@"STO_CUDA_ENTRY STV_DEFAULT"
_ZN7cutlass13device_kernelINS_4gemm6kernel13GemmUniversalIN4cute5tupleIJiiiiEEENS1_10collective13CollectiveMmaINS1_37MainloopSm90TmaGmmaWarpSpecializedFP8ILi9ENS5_IJNS4_1CILi1EEESB_SB_EEENS1_32KernelTmaWarpSpecializedPingpongEEENS5_IJNSA_ILi64EEENSA_ILi128EEESG_EEENS_12float_e4m3_tENS5_IJlSB_lEEESI_SJ_NS4_8TiledMMAINS4_8MMA_AtomIJNS4_4SM904GMMA31MMA_64x128x32_F32E4M3E4M3_SS_TNILNSN_7ScaleInE1ELSP_1EEEEEENS4_6LayoutISC_NS5_IJNSA_ILi0EEEST_ST_EEEEENS5_IJNS4_10UnderscoreESW_SW_EEEEENS4_13SM90_TMA_LOADENS4_14ComposedLayoutINS4_7SwizzleILi3ELi4ELi3EEENS4_18smem_ptr_flag_bitsILi8EEENSS_INS5_IJNSA_ILi8EEESG_EEENS5_IJSG_SB_EEEEEEEvNS4_8identityESZ_S19_vS1A_EENS_8epilogue10collective6detail29Sm90TmaWarpSpecializedAdapterINS1D_15DefaultEpilogueISI_SJ_SJ_NS1C_6thread17LinearCombinationISI_Li1EffLNS1H_9ScaleType4KindE0ELNS_15FloatRoundStyleE2ESI_EENS1_15EpilogueDefaultEEEEEvvEEEEvNT_6ParamsE:
[----:B------:R-:W-:Y:S01]  /*0000*/  LDC R1, c[0x0][0x28] ;  /* 0x00000a00ff017b82 */ /* 0x000fe20000000800 */
[----:B------:R-:W0:Y:S01]  /*0010*/  S2R R13, SR_TID.X ;  /* 0x00000000000d7919 */ /* 0x000e220000002100 */
[----:B------:R-:W-:Y:S01]  /*0020*/  ELECT P0, URZ, PT ;  /* 0x00000000003f782f */ /* 0x000fe20003800000 */
[----:B------:R-:W-:Y:S01]  /*0030*/  BSSY B0, `(.L_x_0) ;  /* 0x000000f000007945 */ /* 0x000fe20003800000 */
[--C-:B0-----:R-:W-:Y:S02]  /*0040*/  SHF.R.U32.HI R0, RZ, 0x5, R13.reuse ;  /* 0x00000005ff007819 */ /* 0x101fe4000001160d */
[----:B------:R-:W-:-:S03]  /*0050*/  SHF.R.U32.HI R4, RZ, 0x7, R13 ;  /* 0x00000007ff047819 */ /* 0x000fc6000001160d */
[----:B------:R-:W0:Y:S04]  /*0060*/  SHFL.IDX PT, R2, R0, RZ, 0x1f ;  /* 0x00001fff00027589 */ /* 0x000e2800000e0000 */
[----:B------:R1:W2:Y:S01]  /*0070*/  SHFL.IDX PT, R5, R4, RZ, 0x1f ;  /* 0x00001fff04057589 */ /* 0x0002a200000e0000 */
[----:B0-----:R-:W-:-:S13]  /*0080*/  ISETP.NE.OR P0, PT, R2, RZ, !P0 ;  /* 0x000000ff0200720c */ /* 0x001fda0004705670 */
[----:B-12---:R-:W-:Y:S05]  /*0090*/  @P0 BRA `(.L_x_1) ;  /* 0x0000000000200947 */ /* 0x006fea0003800000 */
[----:B------:R-:W-:Y:S02]  /*00a0*/  ULDC.64 UR4, c[0x0][0x198] ;  /* 0x0000660000047ab9 */ /* 0x000fe40000000a00 */
[----:B------:R-:W-:Y:S02]  /*00b0*/  UIADD3 UR6, UP0, UR4, 0xf0, URZ ;  /* 0x000000f004067890 */ /* 0x000fe4000ff1e03f */
[----:B------:R-:W-:Y:S02]  /*00c0*/  UIADD3 UR4, UP1, UR4, 0x1f0, URZ ;  /* 0x000001f004047890 */ /* 0x000fe4000ff3e03f */
[----:B------:R-:W-:Y:S02]  /*00d0*/  UIADD3.X UR7, URZ, UR5, URZ, UP0, !UPT ;  /* 0x000000053f077290 */ /* 0x000fe400087fe43f */
[----:B------:R-:W-:-:S07]  /*00e0*/  UIADD3.X UR5, URZ, UR5, URZ, UP1, !UPT ;  /* 0x000000053f057290 */ /* 0x000fce0008ffe43f */
[----:B------:R0:W-:Y:S02]  /*00f0*/  UTMACCTL.PF [UR6] ;  /* 0x00000000060079b9 */ /* 0x0001e40008040000 */
[----:B------:R0:W-:Y:S02]  /*0100*/  UTMACCTL.PF [UR4] ;  /* 0x00000000040079b9 */ /* 0x0001e40008040000 */
[----:B0-----:R-:W-:Y:S01]  /*0110*/  NOP ;  /* 0x0000000000007918 */ /* 0x001fe20000000000 */
.L_x_1:
[----:B------:R-:W-:Y:S05]  /*0120*/  BSYNC B0 ;  /* 0x0000000000007941 */ /* 0x000fea0003800000 */
.L_x_0:
[----:B------:R-:W0:Y:S02]  /*0130*/  SHFL.IDX PT, R3, R0, RZ, 0x1f ;  /* 0x00001fff00037589 */ /* 0x000e2400000e0000 */
[----:B0-----:R-:W-:-:S13]  /*0140*/  ISETP.NE.AND P0, PT, R3, RZ, PT ;  /* 0x000000ff0300720c */ /* 0x001fda0003f05270 */
[----:B------:R-:W-:Y:S05]  /*0150*/  @P0 BRA `(.L_x_2) ;  /* 0x00000000008c0947 */ /* 0x000fea0003800000 */
[----:B------:R-:W-:Y:S01]  /*0160*/  ELECT P0, URZ, PT ;  /* 0x00000000003f782f */ /* 0x000fe20003800000 */
[----:B------:R-:W-:-:S12]  /*0170*/  BSSY B0, `(.L_x_2) ;  /* 0x0000021000007945 */ /* 0x000fd80003800000 */
[----:B------:R-:W-:Y:S05]  /*0180*/  @!P0 BRA `(.L_x_3) ;  /* 0x00000000007c8947 */ /* 0x000fea0003800000 */
[----:B------:R-:W0:Y:S01]  /*0190*/  S2UR UR8, SR_CgaCtaId ;  /* 0x00000000000879c3 */ /* 0x000e220000008800 */
[----:B------:R-:W-:Y:S01]  /*01a0*/  UMOV UR4, 0x400 ;  /* 0x0000040000047882 */ /* 0x000fe20000000000 */
[----:B------:R-:W-:Y:S01]  /*01b0*/  UMOV UR5, 0x1 ;  /* 0x0000000100057882 */ /* 0x000fe20000000000 */
[----:B------:R-:W-:Y:S02]  /*01c0*/  UMOV UR6, 0x80 ;  /* 0x0000008000067882 */ /* 0x000fe40000000000 */
[----:B------:R-:W-:-:S04]  /*01d0*/  UIADD3 UR6, -UR6, 0x100000, URZ ;  /* 0x0010000006067890 */ /* 0x000fc8000fffe13f */
[----:B------:R-:W-:Y:S02]  /*01e0*/  USHF.L.U32 UR7, UR6, 0xb, URZ ;  /* 0x0000000b06077899 */ /* 0x000fe4000800063f */
[----:B------:R-:W-:Y:S02]  /*01f0*/  USHF.L.U32 UR6, UR6, 0x1, URZ ;  /* 0x0000000106067899 */ /* 0x000fe4000800063f */
[----:B0-----:R-:W-:Y:S02]  /*0200*/  ULEA UR8, UR8, UR4, 0x18 ;  /* 0x0000000408087291 */ /* 0x001fe4000f8ec03f */
[----:B------:R-:W-:-:S04]  /*0210*/  UIADD3 UR4, -UR5, 0x100000, URZ ;  /* 0x0010000005047890 */ /* 0x000fc8000fffe13f */
[----:B------:R-:W-:Y:S02]  /*0220*/  USHF.L.U32 UR5, UR4, 0xb, URZ ;  /* 0x0000000b04057899 */ /* 0x000fe4000800063f */
[----:B------:R-:W-:Y:S01]  /*0230*/  USHF.L.U32 UR4, UR4, 0x1, URZ ;  /* 0x0000000104047899 */ /* 0x000fe2000800063f */
[----:B------:R-:W0:Y:S11]  /*0240*/  FENCE.VIEW.ASYNC.S ;  /* 0x00000000000073c6 */ /* 0x000e360000000000 */
[----:B0-----:R0:W1:Y:S01]  /*0250*/  SYNCS.EXCH.64 URZ, [UR8], UR4 ;  /* 0x00000004083f75b2 */ /* 0x0010620008000100 */
[----:B------:R0:W2:Y:S01]  /*0260*/  SYNCS.EXCH.64 URZ, [UR8+0x48], UR6 ;  /* 0x00004806083f75b2 */ /* 0x0000a20008000100 */
[----:B------:R0:W3:Y:S01]  /*0270*/  SYNCS.EXCH.64 URZ, [UR8+0x8], UR4 ;  /* 0x00000804083f75b2 */ /* 0x0000e20008000100 */
[----:B------:R0:W4:Y:S01]  /*0280*/  SYNCS.EXCH.64 URZ, [UR8+0x50], UR6 ;  /* 0x00005006083f75b2 */ /* 0x0001220008000100 */
[----:B------:R0:W0:Y:S01]  /*0290*/  SYNCS.EXCH.64 URZ, [UR8+0x10], UR4 ;  /* 0x00001004083f75b2 */ /* 0x0000220008000100 */
        /* <DEDUP_REMOVED lines=13> */
[----:B------:R-:W-:Y:S01]  /*0370*/  NOP ;  /* 0x0000000000007918 */ /* 0x000fe20000000000 */
.L_x_3:
[----:B0-----:R-:W-:Y:S05]  /*0380*/  BSYNC B0 ;  /* 0x0000000000007941 */ /* 0x001fea0003800000 */
.L_x_2:
[----:B------:R-:W0:Y:S01]  /*0390*/  SHFL.IDX PT, R6, R0, RZ, 0x1f ;  /* 0x00001fff00067589 */ /* 0x000e2200000e0000 */
[----:B------:R-:W-:Y:S01]  /*03a0*/  ELECT P0, URZ, PT ;  /* 0x00000000003f782f */ /* 0x000fe20003800000 */
[----:B------:R-:W-:Y:S01]  /*03b0*/  NOP ;  /* 0x0000000000007918 */ /* 0x000fe20000000000 */
[----:B------:R-:W-:Y:S01]  /*03c0*/  ELECT P1, URZ, PT ;  /* 0x00000000003f782f */ /* 0x000fe20003820000 */
[----:B------:R5:W1:Y:S01]  /*03d0*/  SHFL.IDX PT, R3, R0, RZ, 0x1f ;  /* 0x00001fff00037589 */ /* 0x000a6200000e0000 */
[----:B------:R-:W-:Y:S01]  /*03e0*/  UMOV UR4, 0x20 ;  /* 0x0000002000047882 */ /* 0x000fe20000000000 */
[----:B------:R-:W-:Y:S01]  /*03f0*/  UMOV UR11, 0x80 ;  /* 0x00000080000b7882 */ /* 0x000fe20000000000 */
[----:B------:R-:W-:Y:S01]  /*0400*/  ULDC.64 UR12, c[0x0][0x598] ;  /* 0x00016600000c7ab9 */ /* 0x000fe20000000a00 */
[----:B------:R-:W2:Y:S01]  /*0410*/  SHFL.IDX PT, R4, R4, RZ, 0x1f ;  /* 0x00001fff04047589 */ /* 0x000ea200000e0000 */
[----:B------:R-:W-:Y:S01]  /*0420*/  NOP ;  /* 0x0000000000007918 */ /* 0x000fe20000000000 */
[----:B------:R-:W-:Y:S01]  /*0430*/  VIADD R33, R5, 0xffffffff ;  /* 0xffffffff05217836 */ /* 0x000fe20000000000 */
[----:B------:R-:W-:Y:S01]  /*0440*/  ULDC.64 UR14, c[0x0][0x208] ;  /* 0x00008200000e7ab9 */ /* 0x000fe20000000a00 */
[----:B-----5:R-:W-:-:S02]  /*0450*/  SHF.R.S32.HI R0, RZ, 0x1f, R13 ;  /* 0x0000001fff007819 */ /* 0x020fc4000001140d */
[----:B------:R-:W-:Y:S02]  /*0460*/  ISETP.NE.AND P3, PT, R5, RZ, PT ;  /* 0x000000ff0500720c */ /* 0x000fe40003f65270 */
[----:B------:R-:W-:Y:S02]  /*0470*/  LEA.HI R0, R0, R13, RZ, 0x7 ;  /* 0x0000000d00007211 */ /* 0x000fe400078f38ff */
[----:B------:R-:W-:Y:S02]  /*0480*/  ISETP.GE.U32.AND P2, PT, R33, 0x2, PT ;  /* 0x000000022100780c */ /* 0x000fe40003f46070 */
[----:B------:R-:W-:Y:S02]  /*0490*/  LOP3.LUT R0, R0, 0xffffff80, RZ, 0xc0, !PT ;  /* 0xffffff8000007812 */ /* 0x000fe400078ec0ff */
[----:B0-----:R-:W-:-:S03]  /*04a0*/  ISETP.NE.OR P0, PT, R6, RZ, !P0 ;  /* 0x000000ff0600720c */ /* 0x001fc60004705670 */
[----:B------:R-:W-:Y:S01]  /*04b0*/  IMAD.IADD R11, R13, 0x1, -R0 ;  /* 0x000000010d0b7824 */ /* 0x000fe200078e0a00 */
[----:B-1----:R-:W-:Y:S02]  /*04c0*/  ISETP.NE.OR P1, PT, R3, RZ, !P1 ;  /* 0x000000ff0300720c */ /* 0x002fe40004f25670 */
[----:B------:R-:W-:-:S04]  /*04d0*/  SHF.R.S32.HI R3, RZ, 0x1f, R2 ;  /* 0x0000001fff037819 */ /* 0x000fc80000011402 */
[----:B------:R-:W-:-:S03]  /*04e0*/  LEA.HI R3, R3, R2, RZ, 0x2 ;  /* 0x0000000203037211 */ /* 0x000fc600078f10ff */
[----:B------:R-:W-:Y:S01]  /*04f0*/  VOTEU.ALL UP0, P0 ;  /* 0x00000000003f7886 */ /* 0x000fe20000000000 */
[----:B------:R-:W-:-:S03]  /*0500*/  LOP3.LUT R3, R3, 0xfffffffc, RZ, 0xc0, !PT ;  /* 0xfffffffc03037812 */ /* 0x000fc600078ec0ff */
[----:B------:R-:W-:Y:S01]  /*0510*/  VOTEU.ALL UP1, P1 ;  /* 0x00000000003f7886 */ /* 0x000fe20000820000 */
[----:B------:R-:W0:Y:S01]  /*0520*/  @!UP0 S2UR UR7, SR_CgaCtaId ;  /* 0x00000000000789c3 */ /* 0x000e220000008800 */
[----:B------:R-:W-:Y:S01]  /*0530*/  @!UP0 UMOV UR6, 0x400 ;  /* 0x0000040000068882 */ /* 0x000fe20000000000 */
[----:B------:R-:W-:-:S04]  /*0540*/  @!UP0 UIADD3 UR4, -UR4, 0x100000, URZ ;  /* 0x0010000004048890 */ /* 0x000fc8000fffe13f */
[----:B------:R-:W-:Y:S02]  /*0550*/  @!UP0 USHF.L.U32 UR5, UR4, 0xb, URZ ;  /* 0x0000000b04058899 */ /* 0x000fe4000800063f */
[----:B------:R-:W-:Y:S01]  /*0560*/  @!UP0 USHF.L.U32 UR4, UR4, 0x1, URZ ;  /* 0x0000000104048899 */ /* 0x000fe2000800063f */
[----:B------:R-:W-:Y:S01]  /*0570*/  IMAD.IADD R20, R2, 0x1, -R3 ;  /* 0x0000000102147824 */ /* 0x000fe200078e0a03 */
[----:B------:R-:W-:Y:S01]  /*0580*/  @!UP1 UMOV UR9, 0x400 ;  /* 0x0000040000099882 */ /* 0x000fe20000000000 */
[----:B------:R-:W-:Y:S01]  /*0590*/  VOTEU.ALL UP2, P1 ;  /* 0x00000000003f7886 */ /* 0x000fe20000840000 */
[----:B------:R-:W-:Y:S01]  /*05a0*/  VOTEU.ALL UP3, P1 ;  /* 0x00000000003f7886 */ /* 0x000fe20000860000 */
[----:B------:R-:W-:Y:S01]  /*05b0*/  VOTEU.ALL UP4, P1 ;  /* 0x00000000003f7886 */ /* 0x000fe20000880000 */
[----:B------:R-:W1:Y:S01]  /*05c0*/  @!UP1 S2UR UR10, SR_CgaCtaId ;  /* 0x00000000000a99c3 */ /* 0x000e620000008800 */
[----:B------:R-:W-:Y:S01]  /*05d0*/  VOTEU.ALL UP5, P1 ;  /* 0x00000000003f7886 */ /* 0x000fe200008a0000 */
[----:B------:R-:W-:-:S04]  /*05e0*/  ISETP.NE.U32.AND P1, PT, RZ, UR12, PT ;  /* 0x0000000cff007c0c */ /* 0x000fc8000bf25070 */
[----:B------:R-:W-:Y:S01]  /*05f0*/  ISETP.NE.AND.EX P1, PT, RZ, UR13, PT, P1 ;  /* 0x0000000dff007c0c */ /* 0x000fe2000bf25310 */
[----:B0-----:R-:W-:Y:S02]  /*0600*/  @!UP0 ULEA UR8, UR7, UR6, 0x18 ;  /* 0x0000000607088291 */ /* 0x001fe4000f8ec03f */
[----:B------:R-:W-:-:S04]  /*0610*/  @!UP1 UIADD3 UR6, -UR11, 0x100000, URZ ;  /* 0x001000000b069890 */ /* 0x000fc8000fffe13f */
[----:B------:R-:W-:Y:S02]  /*0620*/  @!UP1 USHF.L.U32 UR7, UR6, 0xb, URZ ;  /* 0x0000000b06079899 */ /* 0x000fe4000800063f */
[----:B------:R-:W-:Y:S01]  /*0630*/  @!UP1 USHF.L.U32 UR6, UR6, 0x1, URZ ;  /* 0x0000000106069899 */ /* 0x000fe2000800063f */
[----:B--2---:R-:W-:Y:S01]  /*0640*/  R2UR UR11, R4 ;  /* 0x00000000040b72ca */ /* 0x004fe200000e0000 */
[----:B------:R-:W-:Y:S01]  /*0650*/  VOTEU.ALL UP0, P0 ;  /* 0x00000000003f7886 */ /* 0x000fe20000000000 */
[----:B-1----:R-:W-:Y:S01]  /*0660*/  @!UP1 ULEA UR9, UR10, UR9, 0x18 ;  /* 0x000000090a099291 */ /* 0x002fe2000f8ec03f */
[----:B------:R-:W-:Y:S01]  /*0670*/  VOTEU.ALL UP1, P0 ;  /* 0x00000000003f7886 */ /* 0x000fe20000020000 */
[C---:B------:R-:W-:Y:S01]  /*0680*/  ISETP.NE.AND P0, PT, R20.reuse, 0x3, PT ;  /* 0x000000031400780c */ /* 0x040fe20003f05270 */
[----:B------:R-:W0:Y:S02]  /*0690*/  FENCE.VIEW.ASYNC.S ;  /* 0x00000000000073c6 */ /* 0x000e240000000000 */
[----:B0-----:R0:W3:Y:S01]  /*06a0*/  @!UP0 SYNCS.EXCH.64 URZ, [UR8+0xc0], UR4 ;  /* 0x0000c004083f85b2 */ /* 0x0010e20008000100 */
[----:B------:R-:W-:-:S04]  /*06b0*/  ISETP.EQ.OR P0, PT, R20, RZ, !P0 ;  /* 0x000000ff1400720c */ /* 0x000fc80004702670 */
[----:B------:R-:W-:-:S04]  /*06c0*/  ISETP.EQ.AND P0, PT, R5, RZ, P0 ;  /* 0x000000ff0500720c */ /* 0x000fc80000702270 */
[----:B------:R-:W-:-:S04]  /*06d0*/  SEL R7, RZ, 0x1, !P0 ;  /* 0x00000001ff077807 */ /* 0x000fc80004000000 */
[----:B------:R-:W-:Y:S01]  /*06e0*/  SEL R7, R7, 0x2, P2 ;  /* 0x0000000207077807 */ /* 0x000fe20001000000 */
[----:B------:R0:W3:Y:S01]  /*06f0*/  @!UP1 SYNCS.EXCH.64 URZ, [UR8+0xc8], UR4 ;  /* 0x0000c804083f95b2 */ /* 0x0000e20008000100 */
[----:B------:R-:W-:Y:S01]  /*0700*/  NOP ;  /* 0x0000000000007918 */ /* 0x000fe20000000000 */
[----:B------:R0:W3:Y:S01]  /*0710*/  @!UP2 SYNCS.EXCH.64 URZ, [UR9+0xa0], UR6 ;  /* 0x0000a006093fa5b2 */ /* 0x0000e20008000100 */
[----:B------:R0:W3:Y:S01]  /*0720*/  @!UP3 SYNCS.EXCH.64 URZ, [UR9+0xa8], UR6 ;  /* 0x0000a806093fb5b2 */ /* 0x0000e20008000100 */
[----:B------:R0:W3:Y:S01]  /*0730*/  @!UP4 SYNCS.EXCH.64 URZ, [UR9+0xb0], UR6 ;  /* 0x0000b006093fc5b2 */ /* 0x0000e20008000100 */
[----:B------:R0:W3:Y:S01]  /*0740*/  @!UP5 SYNCS.EXCH.64 URZ, [UR9+0xb8], UR6 ;  /* 0x0000b806093fd5b2 */ /* 0x0000e20008000100 */
[----:B------:R-:W-:Y:S01]  /*0750*/  NOP ;  /* 0x0000000000007918 */ /* 0x000fe20000000000 */
[----:B---34-:R-:W-:Y:S06]  /*0760*/  BAR.SYNC.DEFER_BLOCKING 0x0 ;  /* 0x0000000000007b1d */ /* 0x018fec0000010000 */
[----:B0-----:R-:W-:Y:S05]  /*0770*/  @!P1 BRA `(.L_x_4) ;  /* 0x00000000001c9947 */ /* 0x001fea0003800000 */
[----:B------:R-:W0:Y:S02]  /*0780*/  LDC.64 R2, c[0x0][0x598] ;  /* 0x00016600ff027b82 */ /* 0x000e240000000a00 */
[----:B0-----:R-:W2:Y:S02]  /*0790*/  LDG.E.64 R2, desc[UR14][R2.64] ;  /* 0x0000000e02027981 */ /* 0x001ea4000c1e1b00 */
[----:B--2---:R-:W-:-:S04]  /*07a0*/  ISETP.NE.U32.AND P0, PT, R2, RZ, PT ;  /* 0x000000ff0200720c */ /* 0x004fc80003f05070 */
[----:B------:R-:W-:-:S13]  /*07b0*/  ISETP.NE.AND.EX P0, PT, R3, RZ, PT, P0 ;  /* 0x000000ff0300720c */ /* 0x000fda0003f05300 */
[----:B------:R-:W-:Y:S05]  /*07c0*/  @!P0 BRA `(.L_x_4) ;  /* 0x0000000000088947 */ /* 0x000fea0003800000 */
[----:B------:R2:W5:Y:S01]  /*07d0*/  LD.E R10, desc[UR14][R2.64] ;  /* 0x0000000e020a7980 */ /* 0x000562000c101900 */
[----:B------:R-:W-:Y:S05]  /*07e0*/  BRA `(.L_x_5) ;  /* 0x0000000000207947 */ /* 0x000fea0003800000 */
.L_x_4:
[----:B------:R-:W-:Y:S02]  /*07f0*/  ULDC.64 UR4, c[0x0][0x588] ;  /* 0x0001620000047ab9 */ /* 0x000fe40000000a00 */
[----:B------:R-:W-:-:S04]  /*0800*/  ISETP.NE.U32.AND P0, PT, RZ, UR4, PT ;  /* 0x00000004ff007c0c */ /* 0x000fc8000bf05070 */
[----:B------:R-:W-:-:S13]  /*0810*/  ISETP.NE.AND.EX P0, PT, RZ, UR5, PT, P0 ;  /* 0x00000005ff007c0c */ /* 0x000fda000bf05300 */
[----:B------:R-:W-:Y:S05]  /*0820*/  @!P0 BRA `(.L_x_6) ;  /* 0x00000000000c8947 */ /* 0x000fea0003800000 */
[----:B------:R-:W0:Y:S02]  /*0830*/  LDC.64 R2, c[0x0][0x588] ;  /* 0x00016200ff027b82 */ /* 0x000e240000000a00 */
[----:B0-----:R0:W5:Y:S01]  /*0840*/  LDG.E R10, desc[UR14][R2.64] ;  /* 0x0000000e020a7981 */ /* 0x001162000c1e1900 */
[----:B------:R-:W-:Y:S05]  /*0850*/  BRA `(.L_x_5) ;  /* 0x0000000000047947 */ /* 0x000fea0003800000 */
.L_x_6:
[----:B------:R-:W1:Y:S02]  /*0860*/  LDC R10, c[0x0][0x580] ;  /* 0x00016000ff0a7b82 */ /* 0x000e640000000800 */
.L_x_5:
[----:B------:R-:W-:Y:S02]  /*0870*/  ULDC.64 UR4, c[0x0][0x5a0] ;  /* 0x0001680000047ab9 */ /* 0x000fe40000000a00 */
[----:B------:R-:W-:-:S04]  /*0880*/  ISETP.NE.U32.AND P0, PT, RZ, UR4, PT ;  /* 0x00000004ff007c0c */ /* 0x000fc8000bf05070 */
[----:B------:R-:W-:-:S13]  /*0890*/  ISETP.NE.AND.EX P0, PT, RZ, UR5, PT, P0 ;  /* 0x00000005ff007c0c */ /* 0x000fda000bf05300 */
[----:B------:R-:W-:Y:S05]  /*08a0*/  @!P0 BRA `(.L_x_7) ;  /* 0x00000000001c8947 */ /* 0x000fea0003800000 */
[----:B0-2---:R-:W0:Y:S02]  /*08b0*/  LDC.64 R2, c[0x0][0x5a0] ;  /* 0x00016800ff027b82 */ /* 0x005e240000000a00 */
[----:B0-----:R-:W2:Y:S02]  /*08c0*/  LDG.E.64 R2, desc[UR14][R2.64] ;  /* 0x0000000e02027981 */ /* 0x001ea4000c1e1b00 */
[----:B--2---:R-:W-:-:S04]  /*08d0*/  ISETP.NE.U32.AND P0, PT, R2, RZ, PT ;  /* 0x000000ff0200720c */ /* 0x004fc80003f05070 */
[----:B------:R-:W-:-:S13]  /*08e0*/  ISETP.NE.AND.EX P0, PT, R3, RZ, PT, P0 ;  /* 0x000000ff0300720c */ /* 0x000fda0003f05300 */
[----:B------:R-:W-:Y:S05]  /*08f0*/  @!P0 BRA `(.L_x_7) ;  /* 0x0000000000088947 */ /* 0x000fea0003800000 */
[----:B------:R0:W5:Y:S01]  /*0900*/  LD.E R12, desc[UR14][R2.64] ;  /* 0x0000000e020c7980 */ /* 0x000162000c101900 */
[----:B------:R-:W-:Y:S05]  /*0910*/  BRA `(.L_x_8) ;  /* 0x0000000000207947 */ /* 0x000fea0003800000 */
.L_x_7:
[----:B------:R-:W-:Y:S02]  /*0920*/  ULDC.64 UR4, c[0x0][0x590] ;  /* 0x0001640000047ab9 */ /* 0x000fe40000000a00 */
[----:B------:R-:W-:-:S04]  /*0930*/  ISETP.NE.U32.AND P0, PT, RZ, UR4, PT ;  /* 0x00000004ff007c0c */ /* 0x000fc8000bf05070 */
[----:B------:R-:W-:-:S13]  /*0940*/  ISETP.NE.AND.EX P0, PT, RZ, UR5, PT, P0 ;  /* 0x00000005ff007c0c */ /* 0x000fda000bf05300 */
[----:B------:R-:W-:Y:S05]  /*0950*/  @!P0 BRA `(.L_x_9) ;  /* 0x00000000000c8947 */ /* 0x000fea0003800000 */
[----:B0-2---:R-:W0:Y:S02]  /*0960*/  LDC.64 R2, c[0x0][0x590] ;  /* 0x00016400ff027b82 */ /* 0x005e240000000a00 */
[----:B0-----:R4:W5:Y:S01]  /*0970*/  LDG.E R12, desc[UR14][R2.64] ;  /* 0x0000000e020c7981 */ /* 0x001962000c1e1900 */
[----:B------:R-:W-:Y:S05]  /*0980*/  BRA `(.L_x_8) ;  /* 0x0000000000047947 */ /* 0x000fea0003800000 */
.L_x_9:
[----:B------:R-:W3:Y:S02]  /*0990*/  LDC R12, c[0x0][0x584] ;  /* 0x00016100ff0c7b82 */ /* 0x000ee40000000800 */
.L_x_8:
[----:B------:R-:W1:Y:S01]  /*09a0*/  LDC R0, c[0x0][0x65c] ;  /* 0x00019700ff007b82 */ /* 0x000e620000000800 */
[----:B------:R-:W0:Y:S01]  /*09b0*/  S2R R21, SR_CTAID.Y ;  /* 0x0000000000157919 */ /* 0x000e220000002600 */
[----:B------:R-:W-:Y:S01]  /*09c0*/  ULDC UR8, c[0x0][0x28c] ;  /* 0x0000a30000087ab9 */ /* 0x000fe20000000800 */
[----:B------:R-:W-:Y:S01]  /*09d0*/  ISETP.NE.AND P0, PT, R5, 0x2, PT ;  /* 0x000000020500780c */ /* 0x000fe20003f05270 */
[----:B------:R-:W-:Y:S01]  /*09e0*/  UIADD3 UR8, UR8, 0x7f, URZ ;  /* 0x0000007f08087890 */ /* 0x000fe2000fffe03f */
[----:B------:R-:W3:Y:S01]  /*09f0*/  S2R R14, SR_CTAID.X ;  /* 0x00000000000e7919 */ /* 0x000ee20000002500 */
[----:B------:R-:W-:Y:S01]  /*0a00*/  UMOV UR5, URZ ;  /* 0x0000003f00057c82 */ /* 0x000fe20008000000 */
[----:B------:R-:W-:Y:S01]  /*0a10*/  UMOV UR4, URZ ;  /* 0x0000003f00047c82 */ /* 0x000fe20008000000 */
[----:B------:R-:W-:-:S04]  /*0a20*/  USHF.R.S32.HI UR9, URZ, 0x1f, UR8 ;  /* 0x0000001f3f097899 */ /* 0x000fc80008011408 */
[----:B------:R-:W-:-:S04]  /*0a30*/  ULEA.HI UR9, UR9, UR8, URZ, 0x7 ;  /* 0x0000000809097291 */ /* 0x000fc8000f8f383f */
[----:B------:R-:W-:Y:S01]  /*0a40*/  USHF.R.S32.HI UR13, URZ, 0x7, UR9 ;  /* 0x000000073f0d7899 */ /* 0x000fe20008011409 */
[----:B-1----:R-:W-:-:S13]  /*0a50*/  ISETP.NE.AND P2, PT, R0, 0x1, PT ;  /* 0x000000010000780c */ /* 0x002fda0003f45270 */
[----:B------:R-:W3:Y:S01]  /*0a60*/  @P2 LDC R15, c[0x0][0x10] ;  /* 0x00000400ff0f2b82 */ /* 0x000ee20000000800 */
[----:B0-2-4-:R-:W-:Y:S02]  /*0a70*/  @P2 IMAD.MOV.U32 R2, RZ, RZ, R21 ;  /* 0x000000ffff022224 */ /* 0x015fe400078e0015 */
[----:B------:R-:W-:Y:S02]  /*0a80*/  @P2 IMAD.MOV.U32 R3, RZ, RZ, RZ ;  /* 0x000000ffff032224 */ /* 0x000fe400078e00ff */
[----:B------:R-:W-:-:S03]  /*0a90*/  @P2 IMAD.MOV.U32 R5, RZ, RZ, RZ ;  /* 0x000000ffff052224 */ /* 0x000fc600078e00ff */
[----:B------:R-:W0:Y:S01]  /*0aa0*/  @!P2 LDC R9, c[0x0][0xc] ;  /* 0x00000300ff09ab82 */ /* 0x000e220000000800 */
[----:B------:R-:W-:Y:S01]  /*0ab0*/  ULDC UR6, c[0x0][0xc] ;  /* 0x0000030000067ab9 */ /* 0x000fe20000000800 */
[----:B------:R-:W-:Y:S02]  /*0ac0*/  ULDC UR7, c[0x0][0x10] ;  /* 0x0000040000077ab9 */ /* 0x000fe40000000800 */
[----:B------:R-:W-:-:S04]  /*0ad0*/  UIMAD.WIDE.U32 UR6, UR6, UR7, URZ ;  /* 0x00000007060672a5 */ /* 0x000fc8000f8e003f */
[----:B------:R-:W1:Y:S01]  /*0ae0*/  LDC R8, c[0x0][0x14] ;  /* 0x00000500ff087b82 */ /* 0x000e620000000800 */
[----:B---3--:R-:W-:-:S04]  /*0af0*/  @P2 IMAD.WIDE.U32 R2, R14, R15, R2 ;  /* 0x0000000f0e022225 */ /* 0x008fc800078e0002 */
[----:B------:R-:W-:Y:S02]  /*0b00*/  IMAD.MOV.U32 R15, RZ, RZ, RZ ;  /* 0x000000ffff0f7224 */ /* 0x000fe400078e00ff */
[----:B------:R-:W-:Y:S02]  /*0b10*/  @P2 IMAD.IADD R3, R3, 0x1, R5 ;  /* 0x0000000103032824 */ /* 0x000fe400078e0205 */
[----:B0-----:R-:W-:-:S04]  /*0b20*/  @!P2 IMAD.WIDE.U32 R4, R9, R21, R14 ;  /* 0x000000150904a225 */ /* 0x001fc800078e000e */
[----:B------:R-:W-:Y:S02]  /*0b30*/  @!P2 IMAD.MOV.U32 R2, RZ, RZ, R4 ;  /* 0x000000ffff02a224 */ /* 0x000fe400078e0004 */
[----:B------:R-:W-:Y:S02]  /*0b40*/  @!P2 IMAD.MOV.U32 R3, RZ, RZ, R5 ;  /* 0x000000ffff03a224 */ /* 0x000fe400078e0005 */
[C---:B-1----:R-:W-:Y:S02]  /*0b50*/  IMAD R17, R8.reuse, UR7, RZ ;  /* 0x0000000708117c24 */ /* 0x042fe4000f8e02ff */
[----:B------:R-:W-:Y:S01]  /*0b60*/  IMAD.WIDE.U32 R8, R8, UR6, RZ ;  /* 0x0000000608087c25 */ /* 0x000fe2000f8e00ff */
[----:B------:R-:W-:-:S03]  /*0b70*/  ULDC.64 UR6, c[0x0][0x650] ;  /* 0x0001940000067ab9 */ /* 0x000fc60000000a00 */
[----:B------:R-:W-:Y:S01]  /*0b80*/  IMAD.IADD R0, R9, 0x1, R17 ;  /* 0x0000000109007824 */ /* 0x000fe200078e0211 */
[----:B------:R-:W-:Y:S06]  /*0b90*/  @P0 BRA `(.L_x_10) ;  /* 0x0000000000200947 */ /* 0x000fec0003800000 */
[----:B------:R-:W-:Y:S01]  /*0ba0*/  UISETP.GE.U32.AND UP0, UPT, UR13, 0x9, UPT ;  /* 0x000000090d00788c */ /* 0x000fe2000bf06070 */
[----:B------:R-:W-:Y:S01]  /*0bb0*/  IADD3 R2, P0, R2, R8, RZ ;  /* 0x0000000802027210 */ /* 0x000fe20007f1e0ff */
[----:B------:R-:W-:-:S04]  /*0bc0*/  UIMAD.WIDE.U32 UR4, UR13, 0x38e38e39, URZ ;  /* 0x38e38e390d0478a5 */ /* 0x000fc8000f8e003f */
[----:B------:R-:W-:Y:S01]  /*0bd0*/  USHF.R.U32.HI UR5, URZ, 0x1, UR5 ;  /* 0x000000013f057899 */ /* 0x000fe20008011605 */
[----:B------:R-:W-:Y:S02]  /*0be0*/  IMAD.X R3, R0, 0x1, R3, P0 ;  /* 0x0000000100037824 */ /* 0x000fe400000e0603 */
[----:B------:R-:W-:Y:S02]  /*0bf0*/  UMOV UR4, URZ ;  /* 0x0000003f00047c82 */ /* 0x000fe40008000000 */
[----:B------:R-:W-:Y:S02]  /*0c00*/  @UP0 ULOP3.LUT UR4, UR5, 0x1, URZ, 0xc0, !UPT ;  /* 0x0000000105040892 */ /* 0x000fe4000f8ec03f */
[----:B------:R-:W-:-:S12]  /*0c10*/  UIMAD UR5, UR5, -0x9, UR13 ;  /* 0xfffffff7050578a4 */ /* 0x000fd8000f8e020d */
.L_x_10:
[----:B------:R-:W-:Y:S01]  /*0c20*/  ISETP.GE.U32.AND P0, PT, R2, UR6, PT ;  /* 0x0000000602007c0c */ /* 0x000fe2000bf06070 */
[----:B------:R-:W-:Y:S01]  /*0c30*/  IMAD.MOV.U32 R6, RZ, RZ, -0x1 ;  /* 0xffffffffff067424 */ /* 0x000fe200078e00ff */
[----:B------:R-:W-:Y:S01]  /*0c40*/  PRMT R16, RZ, 0x7610, R16 ;  /* 0x00007610ff107816 */ /* 0x000fe20000000010 */
[----:B------:R-:W-:Y:S01]  /*0c50*/  IMAD.MOV.U32 R5, RZ, RZ, -0x1 ;  /* 0xffffffffff057424 */ /* 0x000fe200078e00ff */
[----:B------:R-:W-:Y:S01]  /*0c60*/  ISETP.GE.U32.AND.EX P0, PT, R3, UR7, PT, P0 ;  /* 0x0000000703007c0c */ /* 0x000fe2000bf06100 */
[----:B------:R-:W-:-:S12]  /*0c70*/  IMAD.MOV.U32 R4, RZ, RZ, -0x1 ;  /* 0xffffffffff047424 */ /* 0x000fd800078e00ff */
[----:B------:R-:W-:Y:S05]  /*0c80*/  @P0 BRA `(.L_x_11) ;  /* 0x00000004005c0947 */ /* 0x000fea0003800000 */
[----:B------:R-:W0:Y:S01]  /*0c90*/  LDC.64 R24, c[0x0][0x628] ;  /* 0x00018a00ff187b82 */ /* 0x000e220000000a00 */
[----:B------:R-:W-:Y:S02]  /*0ca0*/  IMAD.MOV.U32 R4, RZ, RZ, R2 ;  /* 0x000000ffff047224 */ /* 0x000fe400078e0002 */
[----:B------:R-:W-:-:S05]  /*0cb0*/  IMAD.MOV.U32 R5, RZ, RZ, R3 ;  /* 0x000000ffff057224 */ /* 0x000fca00078e0003 */
[----:B------:R-:W1:Y:S08]  /*0cc0*/  LDC R6, c[0x0][0x630] ;  /* 0x00018c00ff067b82 */ /* 0x000e700000000800 */
[----:B------:R-:W2:Y:S01]  /*0cd0*/  LDC.64 R26, c[0x0][0x620] ;  /* 0x00018800ff1a7b82 */ /* 0x000ea20000000a00 */
[----:B0-----:R-:W-:-:S04]  /*0ce0*/  ISETP.NE.U32.AND P0, PT, R24, RZ, PT ;  /* 0x000000ff1800720c */ /* 0x001fc80003f05070 */
[----:B------:R-:W-:-:S13]  /*0cf0*/  ISETP.NE.AND.EX P0, PT, R25, RZ, PT, P0 ;  /* 0x000000ff1900720c */ /* 0x000fda0003f05300 */
[----:B-12---:R-:W-:Y:S05]  /*0d00*/  @!P0 BRA `(.L_x_12) ;  /* 0x0000000000288947 */ /* 0x006fea0003800000 */
[----:B------:R-:W0:Y:S02]  /*0d10*/  LDC R19, c[0x0][0x634] ;  /* 0x00018d00ff137b82 */ /* 0x000e240000000800 */
[----:B0-----:R-:W-:-:S05]  /*0d20*/  IADD3 R19, P0, R2, R19, RZ ;  /* 0x0000001302137210 */ /* 0x001fca0007f1e0ff */
[----:B------:R-:W-:-:S04]  /*0d30*/  IMAD.X R23, RZ, RZ, R3, P0 ;  /* 0x000000ffff177224 */ /* 0x000fc800000e0603 */
[----:B------:R-:W-:-:S04]  /*0d40*/  IMAD.WIDE.U32 R4, R23, R24, RZ ;  /* 0x0000001817047225 */ /* 0x000fc800078e00ff */
[----:B------:R-:W-:-:S04]  /*0d50*/  IMAD.WIDE.U32 R16, P0, R19, R25, R4 ;  /* 0x0000001913107225 */ /* 0x000fc80007800004 */
[----:B------:R-:W-:-:S04]  /*0d60*/  IMAD.WIDE.U32 R4, R19, R24, RZ ;  /* 0x0000001813047225 */ /* 0x000fc800078e00ff */
[----:B------:R-:W-:Y:S01]  /*0d70*/  IMAD.X R19, RZ, RZ, RZ, P0 ;  /* 0x000000ffff137224 */ /* 0x000fe200000e06ff */
[----:B------:R-:W-:Y:S01]  /*0d80*/  IADD3 RZ, P0, R5, R16, RZ ;  /* 0x0000001005ff7210 */ /* 0x000fe20007f1e0ff */
[----:B------:R-:W-:-:S04]  /*0d90*/  IMAD.MOV.U32 R18, RZ, RZ, R17 ;  /* 0x000000ffff127224 */ /* 0x000fc800078e0011 */
[----:B------:R-:W-:-:S08]  /*0da0*/  IMAD.WIDE.U32.X R4, R23, R25, R18, P0 ;  /* 0x0000001917047225 */ /* 0x000fd000000e0412 */
.L_x_12:
[--C-:B------:R-:W-:Y:S01]  /*0db0*/  SHF.R.U64 R32, R4, R6, R5.reuse ;  /* 0x0000000604207219 */ /* 0x100fe20000001205 */
[----:B------:R-:W0:Y:S01]  /*0dc0*/  LDC.64 R28, c[0x0][0x640] ;  /* 0x00019000ff1c7b82 */ /* 0x000e220000000a00 */
[----:B------:R-:W-:Y:S01]  /*0dd0*/  I2FP.F32.U32 R4, R14 ;  /* 0x0000000e00047245 */ /* 0x000fe20000201000 */
[----:B------:R-:W-:Y:S01]  /*0de0*/  ULDC UR6, c[0x0][0x150] ;  /* 0x0000540000067ab9 */ /* 0x000fe20000000800 */
[----:B------:R-:W-:Y:S02]  /*0df0*/  SHF.R.U32.HI R5, RZ, R6, R5 ;  /* 0x00000006ff057219 */ /* 0x000fe40000011605 */
[----:B------:R-:W-:Y:S01]  /*0e00*/  IADD3 R17, P0, RZ, -R32, RZ ;  /* 0x80000020ff117210 */ /* 0x000fe20007f1e0ff */
[----:B------:R-:W-:Y:S01]  /*0e10*/  FMUL R6, R4, UR6 ;  /* 0x0000000604067c20 */ /* 0x000fe20008400000 */
[----:B------:R-:W-:Y:S01]  /*0e20*/  ULDC UR6, c[0x0][0x154] ;  /* 0x0000550000067ab9 */ /* 0x000fe20000000800 */
[----:B------:R-:W1:Y:S02]  /*0e30*/  LDC R18, c[0x0][0x618] ;  /* 0x00018600ff127b82 */ /* 0x000e640000000800 */
[----:B------:R-:W-:-:S02]  /*0e40*/  IMAD.X R19, RZ, RZ, ~R5, P0 ;  /* 0x000000ffff137224 */ /* 0x000fc400000e0e05 */
[----:B------:R-:W2:Y:S01]  /*0e50*/  F2I.U32.TRUNC.NTZ R6, R6 ;  /* 0x0000000600067305 */ /* 0x000ea2000020f000 */
[----:B------:R-:W-:-:S03]  /*0e60*/  IMAD.WIDE.U32 R4, R17, R26, R2 ;  /* 0x0000001a11047225 */ /* 0x000fc600078e0002 */
[----:B------:R-:W3:Y:S01]  /*0e70*/  LDC R15, c[0x0][0x144] ;  /* 0x00005100ff0f7b82 */ /* 0x000ee20000000800 */
[----:B------:R-:W-:-:S04]  /*0e80*/  IMAD R16, R19, R26, RZ ;  /* 0x0000001a13107224 */ /* 0x000fc800078e02ff */
[----:B------:R-:W-:-:S03]  /*0e90*/  IMAD R17, R17, R27, R16 ;  /* 0x0000001b11117224 */ /* 0x000fc600078e0210 */
[----:B------:R-:W4:Y:S01]  /*0ea0*/  LDC R22, c[0x0][0x608] ;  /* 0x00018200ff167b82 */ /* 0x000f220000000800 */
[----:B------:R-:W-:Y:S01]  /*0eb0*/  IMAD.IADD R17, R5, 0x1, R17 ;  /* 0x0000000105117824 */ /* 0x000fe200078e0211 */
[----:B0-----:R-:W-:Y:S01]  /*0ec0*/  ISETP.NE.U32.AND P0, PT, R28, RZ, PT ;  /* 0x000000ff1c00720c */ /* 0x001fe20003f05070 */
[----:B--2---:R-:W-:-:S03]  /*0ed0*/  IMAD.MOV R5, RZ, RZ, -R6 ;  /* 0x000000ffff057224 */ /* 0x004fc600078e0a06 */
[----:B------:R-:W-:Y:S02]  /*0ee0*/  ISETP.NE.AND.EX P0, PT, R29, RZ, PT, P0 ;  /* 0x000000ff1d00720c */ /* 0x000fe40003f05300 */
[----:B------:R-:W0:Y:S01]  /*0ef0*/  LDC R19, c[0x0][0x658] ;  /* 0x00019600ff137b82 */ /* 0x000e220000000800 */
[-CC-:B-1----:R-:W-:Y:S02]  /*0f00*/  SHF.R.U64 R26, R4, R18.reuse, R17.reuse ;  /* 0x00000012041a7219 */ /* 0x182fe40000001211 */
[----:B------:R-:W-:Y:S02]  /*0f10*/  I2FP.F32.U32 R4, R21 ;  /* 0x0000001500047245 */ /* 0x000fe40000201000 */
[----:B------:R-:W-:Y:S01]  /*0f20*/  SHF.R.U32.HI R17, RZ, R18, R17 ;  /* 0x00000012ff117219 */ /* 0x000fe20000011611 */
[----:B------:R-:W-:Y:S02]  /*0f30*/  IMAD.MOV.U32 R18, RZ, RZ, 0x1 ;  /* 0x00000001ff127424 */ /* 0x000fe400078e00ff */
[----:B------:R-:W1:Y:S01]  /*0f40*/  LDC R24, c[0x0][0x148] ;  /* 0x00005200ff187b82 */ /* 0x000e620000000800 */
[----:B---3--:R-:W-:-:S02]  /*0f50*/  IMAD R6, R15, R5, R14 ;  /* 0x000000050f067224 */ /* 0x008fc400078e020e */
[----:B------:R-:W-:Y:S01]  /*0f60*/  FMUL R5, R4, UR6 ;  /* 0x0000000604057c20 */ /* 0x000fe20008400000 */
[----:B------:R-:W-:-:S04]  /*0f70*/  IMAD.MOV.U32 R4, RZ, RZ, -0x1 ;  /* 0xffffffffff047424 */ /* 0x000fc800078e00ff */
[----:B------:R-:W2:Y:S01]  /*0f80*/  LDC R25, c[0x0][0x600] ;  /* 0x00018000ff197b82 */ /* 0x000ea20000000800 */
[-CC-:B----4-:R-:W-:Y:S02]  /*0f90*/  SHF.R.U64 R34, R26, R22.reuse, R17.reuse ;  /* 0x000000161a227219 */ /* 0x190fe40000001211 */
[----:B------:R-:W-:Y:S02]  /*0fa0*/  SHF.R.U32.HI R14, RZ, R22, R17 ;  /* 0x00000016ff0e7219 */ /* 0x000fe40000011611 */
[----:B------:R3:W4:Y:S03]  /*0fb0*/  F2I.U32.TRUNC.NTZ R22, R5 ;  /* 0x0000000500167305 */ /* 0x000726000020f000 */
[----:B------:R-:W1:Y:S01]  /*0fc0*/  LDC R27, c[0x0][0x648] ;  /* 0x00019200ff1b7b82 */ /* 0x000e620000000800 */
[-C--:B0-----:R-:W-:Y:S02]  /*0fd0*/  SHF.R.U64 R36, R34, R19.reuse, R14 ;  /* 0x0000001322247219 */ /* 0x081fe4000000120e */
[----:B------:R-:W-:-:S02]  /*0fe0*/  SHF.L.U32 R4, R4, R19, RZ ;  /* 0x0000001304047219 */ /* 0x000fc400000006ff */
[-C--:B------:R-:W-:Y:S02]  /*0ff0*/  SHF.R.U32.HI R14, RZ, R19.reuse, R14 ;  /* 0x00000013ff0e7219 */ /* 0x080fe4000001160e */
[----:B------:R-:W-:Y:S01]  /*1000*/  SHF.L.U32 R18, R18, R19, RZ ;  /* 0x0000001312127219 */ /* 0x000fe200000006ff */
[----:B------:R-:W0:Y:S01]  /*1010*/  LDC R31, c[0x0][0x638] ;  /* 0x00018e00ff1f7b82 */ /* 0x000e220000000800 */
[----:B------:R-:W-:Y:S01]  /*1020*/  LOP3.LUT R19, RZ, R4, RZ, 0x33, !PT ;  /* 0x00000004ff137212 */ /* 0x000fe200078e33ff */
[----:B------:R-:W-:Y:S02]  /*1030*/  IMAD.MOV.U32 R4, RZ, RZ, R36 ;  /* 0x000000ffff047224 */ /* 0x000fe400078e0024 */
[----:B---3--:R-:W-:-:S04]  /*1040*/  IMAD.MOV.U32 R5, RZ, RZ, R14 ;  /* 0x000000ffff057224 */ /* 0x008fc800078e000e */
[----:B------:R-:W3:Y:S01]  /*1050*/  LDC R30, c[0x0][0x610] ;  /* 0x00018400ff1e7b82 */ /* 0x000ee20000000800 */
[----:B----4-:R-:W-:Y:S05]  /*1060*/  @!P0 BRA `(.L_x_13) ;  /* 0x0000000000288947 */ /* 0x010fea0003800000 */
[----:B------:R-:W4:Y:S02]  /*1070*/  LDC R17, c[0x0][0x64c] ;  /* 0x00019300ff117b82 */ /* 0x000f240000000800 */
[----:B----4-:R-:W-:-:S05]  /*1080*/  IADD3 R17, P0, R36, R17, RZ ;  /* 0x0000001124117210 */ /* 0x010fca0007f1e0ff */
        /* <DEDUP_REMOVED lines=8> */
.L_x_13:
[----:B-1----:R-:W-:Y:S01]  /*1110*/  SHF.R.U64 R4, R4, R27, R5 ;  /* 0x0000001b04047219 */ /* 0x002fe20000001205 */
[----:B--2---:R-:W-:Y:S01]  /*1120*/  VIADD R5, R25, 0xffffffff ;  /* 0xffffffff19057836 */ /* 0x004fe20000000000 */
[----:B------:R-:W-:Y:S01]  /*1130*/  LOP3.LUT R19, R34, R19, RZ, 0xc0, !PT ;  /* 0x0000001322137212 */ /* 0x000fe200078ec0ff */
[----:B------:R-:W-:Y:S02]  /*1140*/  IMAD.MOV R22, RZ, RZ, -R22 ;  /* 0x000000ffff167224 */ /* 0x000fe400078e0a16 */
[----:B------:R-:W-:Y:S01]  /*1150*/  IMAD.MOV R14, RZ, RZ, -R4 ;  /* 0x000000ffff0e7224 */ /* 0x000fe200078e0a04 */
[----:B------:R-:W-:Y:S01]  /*1160*/  LOP3.LUT R5, R26, R5, RZ, 0xc0, !PT ;  /* 0x000000051a057212 */ /* 0x000fe200078ec0ff */
[----:B------:R-:W-:Y:S02]  /*1170*/  IMAD R19, R18, R4, R19 ;  /* 0x0000000412137224 */ /* 0x000fe400078e0213 */
[----:B------:R-:W-:Y:S02]  /*1180*/  @P2 IMAD R6, R24, R22, R21 ;  /* 0x0000001618062224 */ /* 0x000fe400078e0215 */
[----:B0-----:R-:W-:-:S02]  /*1190*/  IMAD R4, R14, R31, R36 ;  /* 0x0000001f0e047224 */ /* 0x001fc400078e0224 */
[----:B---3--:R-:W-:Y:S02]  /*11a0*/  IMAD R6, R19, R30, R6 ;  /* 0x0000001e13067224 */ /* 0x008fe400078e0206 */
[----:B------:R-:W-:Y:S02]  /*11b0*/  IMAD R15, R4, R25, R5 ;  /* 0x00000019040f7224 */ /* 0x000fe400078e0205 */
[----:B------:R-:W-:Y:S02]  /*11c0*/  IMAD.MOV.U32 R16, RZ, RZ, 0x1 ;  /* 0x00000001ff107424 */ /* 0x000fe400078e00ff */
[----:B------:R-:W-:Y:S01]  /*11d0*/  IMAD.MOV.U32 R4, RZ, RZ, R32 ;  /* 0x000000ffff047224 */ /* 0x000fe200078e0020 */
[----:B------:R-:W-:Y:S02]  /*11e0*/  SEL R5, R15, R6, !P2 ;  /* 0x000000060f057207 */ /* 0x000fe40005000000 */
[----:B------:R-:W-:-:S07]  /*11f0*/  SEL R6, R6, R15, !P2 ;  /* 0x0000000f06067207 */ /* 0x000fce0005000000 */
.L_x_11:
[----:B------:R-:W-:Y:S05]  /*1200*/  @!P3 BRA `(.L_x_14) ;  /* 0x0000006c00b8b947 */ /* 0x000fea0003800000 */
[----:B------:R-:W-:-:S13]  /*1210*/  ISETP.GT.U32.AND P0, PT, R33, 0x1, PT ;  /* 0x000000012100780c */ /* 0x000fda0003f04070 */
[----:B------:R-:W-:Y:S05]  /*1220*/  @P0 EXIT ;  /* 0x000000000000094d */ /* 0x000fea0003800000 */
.L_x_15:
[----:B------:R-:W-:-:S08]  /*1230*/  NOP ;  /* 0x0000000000007918 */ /* 0x000fd00000000000 */
[----:B------:R-:W0:Y:S02]  /*1240*/  USETMAXREG.TRY_ALLOC.CTAPOOL UP0, 0xe8 ;  /* 0x000000e8000079c8 */ /* 0x000e240008000600 */
[----:B0-----:R-:W-:-:S13]  /*1250*/  PLOP3.LUT P0, PT, PT, PT, UP0, 0x80, 0x0 ;  /* 0x000000000000781c */ /* 0x001fda0003f0f008 */
[----:B------:R-:W-:Y:S05]  /*1260*/  @!P0 BRA `(.L_x_15) ;  /* 0xfffffffc00f08947 */ /* 0x000fea000383ffff */
[----:B------:R-:W-:-:S13]  /*1270*/  LOP3.LUT P0, RZ, R16, 0xff, RZ, 0xc0, !PT ;  /* 0x000000ff10ff7812 */ /* 0x000fda000780c0ff */
[----:B------:R-:W-:Y:S05]  /*1280*/  @!P0 EXIT ;  /* 0x000000000000894d */ /* 0x000fea0003800000 */
[----:B------:R-:W0:Y:S01]  /*1290*/  S2UR UR6, SR_CgaCtaId ;  /* 0x00000000000679c3 */ /* 0x000e220000008800 */
[----:B------:R-:W-:Y:S01]  /*12a0*/  SHF.R.S32.HI R14, RZ, 0x1f, R11 ;  /* 0x0000001fff0e7819 */ /* 0x000fe2000001140b */
[----:B------:R-:W-:Y:S01]  /*12b0*/  UIADD3 UR7, UR11, -0x1, URZ ;  /* 0xffffffff0b077890 */ /* 0x000fe2000fffe03f */
[----:B------:R-:W-:Y:S01]  /*12c0*/  LOP3.LUT R146, R7, 0x1, RZ, 0xfc, !PT ;  /* 0x0000000107927812 */ /* 0x000fe200078efcff */
[----:B------:R-:W-:Y:S01]  /*12d0*/  UMOV UR9, 0x400 ;  /* 0x0000040000097882 */ /* 0x000fe20000000000 */
[CC--:B------:R-:W-:Y:S01]  /*12e0*/  LEA.HI R13, R14.reuse, R11.reuse, RZ, 0x2 ;  /* 0x0000000b0e0d7211 */ /* 0x0c0fe200078f10ff */
[----:B------:R-:W-:Y:S01]  /*12f0*/  UISETP.LT.AND UP0, UPT, UR13, 0x1, UPT ;  /* 0x000000010d00788c */ /* 0x000fe2000bf01270 */
[----:B------:R-:W-:Y:S01]  /*1300*/  LEA.HI R17, R14, R11, RZ, 0x5 ;  /* 0x0000000b0e117211 */ /* 0x000fe200078f28ff */
[----:B------:R-:W-:Y:S01]  /*1310*/  USHF.L.U32 UR21, UR13, 0x1, URZ ;  /* 0x000000010d157899 */ /* 0x000fe2000800063f */
[--C-:B------:R-:W-:Y:S01]  /*1320*/  SHF.R.S32.HI R15, RZ, 0x2, R13.reuse ;  /* 0x00000002ff0f7819 */ /* 0x100fe2000001140d */
[----:B------:R-:W-:Y:S01]  /*1330*/  USEL UR10, UR13, 0x1, UP0 ;  /* 0x000000010d0a7887 */ /* 0x000fe20008000000 */
[----:B------:R-:W-:Y:S01]  /*1340*/  SHF.R.S32.HI R16, RZ, 0x1f, R13 ;  /* 0x0000001fff107819 */ /* 0x000fe2000001140d */
[----:B------:R-:W-:Y:S01]  /*1350*/  UISETP.NE.AND UP0, UPT, UR7, URZ, UPT ;  /* 0x0000003f0700728c */ /* 0x000fe2000bf05270 */
[----:B------:R-:W-:Y:S01]  /*1360*/  SHF.R.S32.HI R17, RZ, 0x5, R17 ;  /* 0x00000005ff117819 */ /* 0x000fe20000011411 */
[----:B------:R-:W-:Y:S01]  /*1370*/  UIADD3 UR10, -UR10, UR13, URZ ;  /* 0x0000000d0a0a7290 */ /* 0x000fe2000fffe13f */
[----:B------:R-:W-:-:S04]  /*1380*/  LEA.HI R16, R16, R15, RZ, 0x3 ;  /* 0x0000000f10107211 */ /* 0x000fc800078f18ff */
[----:B------:R-:W-:Y:S01]  /*1390*/  LOP3.LUT R16, R16, 0xfffffff8, RZ, 0xc0, !PT ;  /* 0xfffffff810107812 */ /* 0x000fe200078ec0ff */
[----:B0-----:R-:W-:-:S04]  /*13a0*/  ULEA UR9, UR6, UR9, 0x18 ;  /* 0x0000000906097291 */ /* 0x001fc8000f8ec03f */
[----:B------:R-:W-:Y:S01]  /*13b0*/  IMAD.IADD R14, R15, 0x1, -R16 ;  /* 0x000000010f0e7824 */ /* 0x000fe200078e0a10 */
[----:B------:R-:W-:Y:S01]  /*13c0*/  USHF.L.U32 UR6, UR7, 0x3, URZ ;  /* 0x0000000307067899 */ /* 0x000fe2000800063f */
[----:B------:R-:W-:Y:S01]  /*13d0*/  LOP3.LUT R16, R13, 0xfffffffc, RZ, 0xc0, !PT ;  /* 0xfffffffc0d107812 */ /* 0x000fe200078ec0ff */
[----:B------:R-:W-:Y:S01]  /*13e0*/  USEL UR7, URZ, 0x1, UP0 ;  /* 0x000000013f077887 */ /* 0x000fe20008000000 */
[--C-:B------:R-:W-:Y:S01]  /*13f0*/  IMAD R13, R17, -0x10, -R14.reuse ;  /* 0xfffffff0110d7824 */ /* 0x100fe200078e0a0e */
[----:B------:R-:W-:Y:S01]  /*1400*/  ULOP3.LUT UR6, UR6, 0x8, URZ, 0xc0, !UPT ;  /* 0x0000000806067892 */ /* 0x000fe2000f8ec03f */
[----:B------:R-:W-:Y:S01]  /*1410*/  SHF.R.S32.HI R15, RZ, 0x1f, R14 ;  /* 0x0000001fff0f7819 */ /* 0x000fe2000001140e */
[----:B------:R-:W-:Y:S01]  /*1420*/  UIADD3 UR22, UR9, 0xa0, URZ ;  /* 0x000000a009167890 */ /* 0x000fe2000fffe03f */
[----:B------:R-:W-:Y:S01]  /*1430*/  IMAD.IADD R11, R11, 0x1, -R16 ;  /* 0x000000010b0b7824 */ /* 0x000fe200078e0a10 */
[----:B------:R-:W-:Y:S01]  /*1440*/  ULOP3.LUT UR23, UR6, 0x8, URZ, 0x3c, !UPT ;  /* 0x0000000806177892 */ /* 0x000fe2000f8e3c3f */
[----:B------:R-:W-:Y:S01]  /*1450*/  IMAD.U32 R148, RZ, RZ, UR7 ;  /* 0x00000007ff947e24 */ /* 0x000fe2000f8e00ff */
[----:B------:R-:W-:Y:S01]  /*1460*/  ULOP3.LUT UR12, UR6, 0x18, URZ, 0x3c, !UPT ;  /* 0x00000018060c7892 */ /* 0x000fe2000f8e3c3f */
[----:B------:R-:W-:Y:S01]  /*1470*/  IMAD.WIDE R14, R17, 0x10, R14 ;  /* 0x00000010110e7825 */ /* 0x000fe200078e020e */
[----:B------:R-:W-:Y:S01]  /*1480*/  ULEA UR11, UR11, UR22, 0x3 ;  /* 0x000000160b0b7291 */ /* 0x000fe2000f8e183f */
[----:B------:R-:W-:-:S02]  /*1490*/  ULDC UR6, c[0x0][0x284] ;  /* 0x0000a10000067ab9 */ /* 0x000fc40000000800 */
[----:B------:R-:W-:-:S09]  /*14a0*/  VIADD R13, R13, UR6 ;  /* 0x000000060d0d7c36 */ /* 0x000fd20008000000 */
.L_x_170:
[----:B------:R-:W-:Y:S01]  /*14b0*/  SHF.L.U32 R16, R148, 0x1f, RZ ;  /* 0x0000001f94107819 */ /* 0x000fe200000006ff */
[----:B------:R-:W0:Y:S01]  /*14c0*/  LDC R17, c[0x0][0x28c] ;  /* 0x0000a300ff117b82 */ /* 0x000e220000000800 */
[----:B------:R-:W-:Y:S01]  /*14d0*/  UMOV UR6, URZ ;  /* 0x0000003f00067c82 */ /* 0x000fe20008000000 */
[----:B------:R-:W-:Y:S01]  /*14e0*/  UMOV UR20, UR5 ;  /* 0x0000000500147c82 */ /* 0x000fe20008000000 */
[----:B-1----:R-:W1:Y:S01]  /*14f0*/  SYNCS.PHASECHK.TRANS64.TRYWAIT P0, [UR11+-0x8], R16 ;  /* 0xfffff810ff0075a7 */ /* 0x002e62000800014b */
[----:B0-----:R-:W-:Y:S01]  /*1500*/  ISETP.GE.AND P1, PT, R17, 0x1, PT ;  /* 0x000000011100780c */ /* 0x001fe20003f26270 */
[----:B-1-34-:R-:W-:-:S12]  /*1510*/  @!P0 BRA `(.L_x_16) ;  /* 0x0000007c008c8947 */ /* 0x01afd80003800000 */
.L_x_197:
[----:B------:R-:W-:Y:S01]  /*1520*/  UMOV UR7, URZ ;  /* 0x0000003f00077c82 */ /* 0x000fe20008000000 */
[----:B------:R-:W-:Y:S01]  /*1530*/  UMOV UR8, URZ ;  /* 0x0000003f00087c82 */ /* 0x000fe20008000000 */
[----:B------:R-:W-:Y:S02]  /*1540*/  CS2R R22, SRZ ;  /* 0x0000000000167805 */ /* 0x000fe4000001ff00 */
[----:B------:R-:W-:Y:S02]  /*1550*/  CS2R R20, SRZ ;  /* 0x0000000000147805 */ /* 0x000fe4000001ff00 */
[----:B------:R-:W-:Y:S02]  /*1560*/  CS2R R88, SRZ ;  /* 0x0000000000587805 */ /* 0x000fe4000001ff00 */
[----:B------:R-:W-:Y:S02]  /*1570*/  CS2R R90, SRZ ;  /* 0x00000000005a7805 */ /* 0x000fe4000001ff00 */
[----:B------:R-:W-:-:S02]  /*1580*/  CS2R R92, SRZ ;  /* 0x00000000005c7805 */ /* 0x000fc4000001ff00 */
[----:B------:R-:W-:Y:S02]  /*1590*/  CS2R R94, SRZ ;  /* 0x00000000005e7805 */ /* 0x000fe4000001ff00 */
        /* <DEDUP_REMOVED lines=24> */
[----:B------:R-:W-:Y:S01]  /*1720*/  CS2R R144, SRZ ;  /* 0x0000000000907805 */ /* 0x000fe2000001ff00 */
[----:B------:R-:W-:Y:S01]  /*1730*/  IMAD.MOV.U32 R147, RZ, RZ, RZ ;  /* 0x000000ffff937224 */ /* 0x000fe200078e00ff */
[----:B------:R-:W-:Y:S01]  /*1740*/  CS2R R24, SRZ ;  /* 0x0000000000187805 */ /* 0x000fe2000001ff00 */
[----:B------:R-:W-:Y:S01]  /*1750*/  IMAD.MOV.U32 R149, RZ, RZ, RZ ;  /* 0x000000ffff957224 */ /* 0x000fe200078e00ff */
[----:B------:R-:W-:Y:S01]  /*1760*/  CS2R R26, SRZ ;  /* 0x00000000001a7805 */ /* 0x000fe2000001ff00 */
[----:B------:R-:W-:Y:S01]  /*1770*/  IMAD.U32 R19, RZ, RZ, UR4 ;  /* 0x00000004ff137e24 */ /* 0x000fe2000f8e00ff */
        /* <DEDUP_REMOVED lines=29> */
[----:B------:R-:W-:Y:S01]  /*1950*/  CS2R R86, SRZ ;  /* 0x0000000000567805 */ /* 0x000fe2000001ff00 */
[----:B------:R-:W-:Y:S06]  /*1960*/  @!P1 BRA `(.L_x_17) ;  /* 0x00000008006c9947 */ /* 0x000fec0003800000 */
[----:B------:R-:W-:-:S13]  /*1970*/  ISETP.NE.AND P1, PT, R146, 0x3, PT ;  /* 0x000000039200780c */ /* 0x000fda0003f25270 */
[----:B------:R-:W-:Y:S05]  /*1980*/  @!P1 BRA `(.L_x_18) ;  /* 0x0000000000049947 */ /* 0x000fea0003800000 */
[----:B------:R-:W-:Y:S01]  /*1990*/  BPT.TRAP 0x1 ;  /* 0x000000040000795c */ /* 0x000fe20000300000 */
.L_x_18:
[----:B------:R-:W-:Y:S01]  /*19a0*/  ULEA UR6, UR5, UR9, 0x3 ;  /* 0x0000000905067291 */ /* 0x000fe2000f8e183f */
[----:B0-----:R-:W-:-:S05]  /*19b0*/  IMAD.U32 R16, RZ, RZ, UR4 ;  /* 0x00000004ff107e24 */ /* 0x001fca000f8e00ff */
[----:B------:R-:W-:-:S04]  /*19c0*/  SHF.L.U32 R16, R16, 0x1f, RZ ;  /* 0x0000001f10107819 */ /* 0x000fc800000006ff */
[----:B------:R0:W1:Y:S01]  /*19d0*/  SYNCS.PHASECHK.TRANS64.TRYWAIT P0, [UR6], R16 ;  /* 0x00000010ff0075a7 */ /* 0x0000620008000146 */
[----:B------:R-:W-:Y:S05]  /*19e0*/  @!P1 BRA `(.L_x_19) ;  /* 0x0000000000049947 */ /* 0x000fea0003800000 */
[----:B------:R-:W-:Y:S01]  /*19f0*/  BPT.TRAP 0x1 ;  /* 0x000000040000795c */ /* 0x000fe20000300000 */
.L_x_19:
[----:B-1----:R-:W-:Y:S05]  /*1a00*/  @P0 BRA `(.L_x_20) ;  /* 0x0000000000080947 */ /* 0x002fea0003800000 */
[----:B------:R-:W1:Y:S02]  /*1a10*/  SYNCS.PHASECHK.TRANS64.TRYWAIT P0, [UR6], R16 ;  /* 0x00000010ff0075a7 */ /* 0x000e640008000146 */
[----:B-1----:R-:W-:Y:S05]  /*1a20*/  @!P0 BRA `(.L_x_21) ;  /* 0x0000007800608947 */ /* 0x002fea0003800000 */
.L_x_20:
[----:B------:R-:W-:Y:S01]  /*1a30*/  UIADD3 UR6, UR9, 0x180, URZ ;  /* 0x0000018009067890 */ /* 0x000fe2000fffe03f */
[----:B------:R-:W-:Y:S01]  /*1a40*/  WARPGROUP.ARRIVE ;  /* 0x00000000000079c5 */ /* 0x000fe20000000000 */
[----:B------:R-:W-:Y:S01]  /*1a50*/  UIADD3 UR7, UR9, 0x12180, URZ ;  /* 0x0001218009077890 */ /* 0x000fe2000fffe03f */
[----:B------:R-:W-:Y:S01]  /*1a60*/  CS2R R22, SRZ ;  /* 0x0000000000167805 */ /* 0x000fe2000001ff00 */
[----:B------:R-:W-:Y:S01]  /*1a70*/  USHF.R.U32.HI UR6, URZ, 0x4, UR6 ;  /* 0x000000043f067899 */ /* 0x000fe20008011606 */
[----:B------:R-:W-:Y:S01]  /*1a80*/  CS2R R20, SRZ ;  /* 0x0000000000147805 */ /* 0x000fe2000001ff00 */
[----:B------:R-:W-:Y:S01]  /*1a90*/  USHF.R.U32.HI UR7, URZ, 0x4, UR7 ;  /* 0x000000043f077899 */ /* 0x000fe20008011607 */
[----:B------:R-:W-:Y:S01]  /*1aa0*/  CS2R R88, SRZ ;  /* 0x0000000000587805 */ /* 0x000fe2000001ff00 */
[----:B------:R-:W-:Y:S01]  /*1ab0*/  ULOP3.LUT UR6, UR6, 0x3fff, URZ, 0xc0, !UPT ;  /* 0x00003fff06067892 */ /* 0x000fe2000f8ec03f */
[----:B------:R-:W-:Y:S01]  /*1ac0*/  CS2R R90, SRZ ;  /* 0x00000000005a7805 */ /* 0x000fe2000001ff00 */
[----:B------:R-:W-:Y:S01]  /*1ad0*/  ULOP3.LUT UR7, UR7, 0x3fff, URZ, 0xc0, !UPT ;  /* 0x00003fff07077892 */ /* 0x000fe2000f8ec03f */
[----:B------:R-:W-:Y:S01]  /*1ae0*/  CS2R R92, SRZ ;  /* 0x00000000005c7805 */ /* 0x000fe2000001ff00 */
[----:B------:R-:W-:Y:S01]  /*1af0*/  ULOP3.LUT UR6, UR6, 0x10000, URZ, 0xfc, !UPT ;  /* 0x0001000006067892 */ /* 0x000fe2000f8efc3f */
[----:B------:R-:W-:Y:S01]  /*1b00*/  CS2R R94, SRZ ;  /* 0x00000000005e7805 */ /* 0x000fe2000001ff00 */
[----:B------:R-:W-:Y:S01]  /*1b10*/  ULOP3.LUT UR7, UR7, 0x10000, URZ, 0xfc, !UPT ;  /* 0x0001000007077892 */ /* 0x000fe2000f8efc3f */
[----:B------:R-:W-:Y:S01]  /*1b20*/  CS2R R96, SRZ ;  /* 0x0000000000607805 */ /* 0x000fe2000001ff00 */
[----:B------:R-:W-:Y:S01]  /*1b30*/  ULEA UR6, UR5, UR6, 0x9 ;  /* 0x0000000605067291 */ /* 0x000fe2000f8e483f */
[----:B------:R-:W-:Y:S01]  /*1b40*/  CS2R R98, SRZ ;  /* 0x0000000000627805 */ /* 0x000fe2000001ff00 */
[----:B------:R-:W-:Y:S01]  /*1b50*/  ULEA UR7, UR5, UR7, 0xa ;  /* 0x0000000705077291 */ /* 0x000fe2000f8e503f */
[----:B------:R-:W-:Y:S01]  /*1b60*/  CS2R R100, SRZ ;  /* 0x0000000000647805 */ /* 0x000fe2000001ff00 */
[----:B------:R-:W-:Y:S01]  /*1b70*/  UMOV UR17, 0x40000040 ;  /* 0x4000004000117882 */ /* 0x000fe20000000000 */
[----:B------:R-:W-:Y:S01]  /*1b80*/  UMOV UR19, 0x40000040 ;  /* 0x4000004000137882 */ /* 0x000fe20000000000 */
[----:B------:R-:W-:Y:S01]  /*1b90*/  CS2R R102, SRZ ;  /* 0x0000000000667805 */ /* 0x000fe2000001ff00 */
[----:B------:R-:W-:Y:S01]  /*1ba0*/  UMOV UR16, UR6 ;  /* 0x0000000600107c82 */ /* 0x000fe20008000000 */
[----:B------:R-:W-:Y:S01]  /*1bb0*/  CS2R R104, SRZ ;  /* 0x0000000000687805 */ /* 0x000fe2000001ff00 */
[----:B------:R-:W-:Y:S01]  /*1bc0*/  UMOV UR18, UR7 ;  /* 0x0000000700127c82 */ /* 0x000fe20008000000 */
[----:B------:R-:W-:Y:S01]  /*1bd0*/  CS2R R106, SRZ ;  /* 0x00000000006a7805 */ /* 0x000fe2000001ff00 */
[----:B------:R-:W-:Y:S01]  /*1be0*/  QGMMA.64x128x32.F32.E4M3.E4M3 R24, gdesc[UR16], RZ, !UPT ;  /* 0x01e00000101879f3 */ /* 0x000fe2000c7008ff */
[----:B------:R-:W-:Y:S01]  /*1bf0*/  UIADD3 UR16, UR6, 0x2, URZ ;  /* 0x0000000206107890 */ /* 0x000fe2000fffe03f */
[----:B------:R-:W-:Y:S01]  /*1c00*/  CS2R R108, SRZ ;  /* 0x00000000006c7805 */ /* 0x000fe2000001ff00 */
[----:B------:R-:W-:Y:S01]  /*1c10*/  UIADD3 UR18, UR7, 0x2, URZ ;  /* 0x0000000207127890 */ /* 0x000fe2000fffe03f */
[----:B------:R-:W-:Y:S01]  /*1c20*/  CS2R R110, SRZ ;  /* 0x00000000006e7805 */ /* 0x000fe2000001ff00 */
[----:B------:R-:W-:Y:S01]  /*1c30*/  UMOV UR17, 0x40000040 ;  /* 0x4000004000117882 */ /* 0x000fe20000000000 */
[----:B------:R-:W-:Y:S01]  /*1c40*/  UMOV UR19, 0x40000040 ;  /* 0x4000004000137882 */ /* 0x000fe20000000000 */
        /* <DEDUP_REMOVED lines=17> */
[----:B------:R-:W-:Y:S02]  /*1d60*/  IMAD.MOV.U32 R147, RZ, RZ, RZ ;  /* 0x000000ffff937224 */ /* 0x000fe400078e00ff */
[----:B------:R-:W-:Y:S01]  /*1d70*/  IMAD.MOV.U32 R149, RZ, RZ, RZ ;  /* 0x000000ffff957224 */ /* 0x000fe200078e00ff */
[----:B------:R-:W-:Y:S01]  /*1d80*/  QGMMA.64x128x32.F32.E4M3.E4M3 R24, gdesc[UR16], R24 ;  /* 0x01e00000101879f3 */ /* 0x000fe20008700818 */
[----:B------:R-:W-:-:S02]  /*1d90*/  UIADD3 UR16, UR6, 0x4, URZ ;  /* 0x0000000406107890 */ /* 0x000fc4000fffe03f */
[----:B------:R-:W-:Y:S01]  /*1da0*/  UIADD3 UR18, UR7, 0x4, URZ ;  /* 0x0000000407127890 */ /* 0x000fe2000fffe03f */
[----:B------:R-:W-:Y:S01]  /*1db0*/  UMOV UR17, 0x40000040 ;  /* 0x4000004000117882 */ /* 0x000fe20000000000 */
[----:B------:R-:W-:-:S07]  /*1dc0*/  UMOV UR19, 0x40000040 ;  /* 0x4000004000137882 */ /* 0x000fce0000000000 */
[----:B------:R-:W-:Y:S01]  /*1dd0*/  QGMMA.64x128x32.F32.E4M3.E4M3 R24, gdesc[UR16], R24 ;  /* 0x01e00000101879f3 */ /* 0x000fe20008700818 */
[----:B------:R-:W-:Y:S02]  /*1de0*/  UIADD3 UR18, UR7, 0x6, URZ ;  /* 0x0000000607127890 */ /* 0x000fe4000fffe03f */
[----:B------:R-:W-:Y:S01]  /*1df0*/  UIADD3 UR16, UR6, 0x6, URZ ;  /* 0x0000000606107890 */ /* 0x000fe2000fffe03f */
[----:B------:R-:W-:Y:S01]  /*1e00*/  ULDC UR7, c[0x0][0x50c] ;  /* 0x0001430000077ab9 */ /* 0x000fe20000000800 */
[----:B------:R-:W-:Y:S01]  /*1e10*/  UMOV UR17, 0x40000040 ;  /* 0x4000004000117882 */ /* 0x000fe20000000000 */
[----:B------:R-:W-:Y:S01]  /*1e20*/  UISETP.NE.AND UP0, UPT, UR7, 0x4, UPT ;  /* 0x000000040700788c */ /* 0x000fe2000bf05270 */
[----:B------:R-:W-:Y:S01]  /*1e30*/  UMOV UR19, 0x40000040 ;  /* 0x4000004000137882 */ /* 0x000fe20000000000 */
[----:B------:R-:W-:Y:S02]  /*1e40*/  UMOV UR6, 0x4 ;  /* 0x0000000400067882 */ /* 0x000fe40000000000 */
[----:B------:R-:W-:-:S06]  /*1e50*/  USEL UR7, URZ, 0x1, UP0 ;  /* 0x000000013f077887 */ /* 0x000fcc0008000000 */
[----:B------:R-:W-:Y:S01]  /*1e60*/  ISETP.NE.AND P0, PT, RZ, UR7, PT ;  /* 0x00000007ff007c0c */ /* 0x000fe2000bf05270 */
[----:B------:R-:W-:-:S12]  /*1e70*/  QGMMA.64x128x32.F32.E4M3.E4M3 R24, gdesc[UR16], R24, gsb0 ;  /* 0x01e00000101879f3 */ /* 0x000fd80008000818 */
[----:B------:R-:W-:Y:S05]  /*1e80*/  @!P0 BRA `(.L_x_22) ;  /* 0x0000000400088947 */ /* 0x000fea0003800000 */
[----:B------:R-:W-:Y:S02]  /*1e90*/  WARPGROUP.DEPBAR.LE gsb0, 0x0 ;  /* 0x00008000000079c5 */ /* 0x000fe40000010000 */
[----:B------:R-:W-:-:S01]  /*1ea0*/  FADD R149, RZ, R24 ;  /* 0x00000018ff957221 */ /* 0x000fc20000000000 */
[----:B------:R-:W-:Y:S01]  /*1eb0*/  FADD R144, RZ, R25 ;  /* 0x00000019ff907221 */ /* 0x000fe20000000000 */
        /* <DEDUP_REMOVED lines=62> */
[----:B------:R-:W-:-:S06]  /*22a0*/  UMOV UR6, URZ ;  /* 0x0000003f00067c82 */ /* 0x000fcc0008000000 */
.L_x_22:
[----:B------:R-:W-:-:S04]  /*22b0*/  UIADD3 UR20, UR5, 0x1, URZ ;  /* 0x0000000105147890 */ /* 0x000fc8000fffe03f */
[----:B------:R-:W-:-:S04]  /*22c0*/  UISETP.NE.AND UP0, UPT, UR20, 0x9, UPT ;  /* 0x000000091400788c */ /* 0x000fc8000bf05270 */
[----:B------:R-:W-:Y:S02]  /*22d0*/  USEL UR8, URZ, 0x1, UP0 ;  /* 0x000000013f087887 */ /* 0x000fe40008000000 */
[----:B------:R-:W-:Y:S02]  /*22e0*/  USEL UR20, UR20, URZ, UP0 ;  /* 0x0000003f14147287 */ /* 0x000fe40008000000 */
[----:B------:R-:W-:-:S06]  /*22f0*/  ULOP3.LUT UR8, UR4, UR8, URZ, 0x3c, !UPT ;  /* 0x0000000804087292 */ /* 0x000fcc000f8e3c3f */
[----:B------:R-:W-:Y:S01]  /*2300*/  IMAD.U32 R19, RZ, RZ, UR8 ;  /* 0x00000008ff137e24 */ /* 0x000fe2000f8e00ff */
[----:B------:R-:W-:-:S06]  /*2310*/  UMOV UR8, 0x1 ;  /* 0x0000000100087882 */ /* 0x000fcc0000000000 */
.L_x_17:
[----:B------:R-:W-:-:S06]  /*2320*/  UISETP.GE.AND UP0, UPT, UR10, 0x1, UPT ;  /* 0x000000010a00788c */ /* 0x000fcc000bf06270 */
[----:B------:R-:W-:-:S13]  /*2330*/  PLOP3.LUT P0, PT, PT, PT, UP0, 0x80, 0x0 ;  /* 0x000000000000781c */ /* 0x000fda0003f0f008 */
[----:B------:R-:W-:Y:S05]  /*2340*/  @!P0 BRA `(.L_x_23) ;  /* 0x0000000800348947 */ /* 0x000fea0003800000 */
[----:B01----:R-:W-:Y:S01]  /*2350*/  IMAD.U32 R16, RZ, RZ, UR10 ;  /* 0x0000000aff107e24 */ /* 0x003fe2000f8e00ff */
[----:B------:R-:W-:Y:S01]  /*2360*/  UMOV UR24, UR5 ;  /* 0x0000000500187c82 */ /* 0x000fe20008000000 */
[----:B------:R-:W-:-:S05]  /*2370*/  ULDC UR25, c[0x0][0x50c] ;  /* 0x0001430000197ab9 */ /* 0x000fca0000000800 */
.L_x_31:
[----:B------:R-:W-:-:S13]  /*2380*/  ISETP.NE.AND P1, PT, R146, 0x3, PT ;  /* 0x000000039200780c */ /* 0x000fda0003f25270 */
[----:B01----:R-:W-:Y:S05]  /*2390*/  @!P1 BRA `(.L_x_24) ;  /* 0x0000000000049947 */ /* 0x003fea0003800000 */
[----:B------:R-:W-:Y:S01]  /*23a0*/  BPT.TRAP 0x1 ;  /* 0x000000040000795c */ /* 0x000fe20000300000 */
.L_x_24:
[----:B------:R-:W-:Y:S01]  /*23b0*/  ULEA UR16, UR20, UR9, 0x3 ;  /* 0x0000000914107291 */ /* 0x000fe2000f8e183f */
[----:B------:R-:W-:-:S08]  /*23c0*/  SHF.L.U32 R17, R19, 0x1f, RZ ;  /* 0x0000001f13117819 */ /* 0x000fd000000006ff */
[----:B------:R0:W1:Y:S01]  /*23d0*/  SYNCS.PHASECHK.TRANS64.TRYWAIT P0, [UR16], R17 ;  /* 0x00000011ff0075a7 */ /* 0x0000620008000150 */
[----:B------:R-:W-:Y:S05]  /*23e0*/  @!P1 BRA `(.L_x_25) ;  /* 0x0000000000049947 */ /* 0x000fea0003800000 */
[----:B------:R-:W-:Y:S01]  /*23f0*/  BPT.TRAP 0x1 ;  /* 0x000000040000795c */ /* 0x000fe20000300000 */
.L_x_25:
[----:B-1----:R-:W-:Y:S05]  /*2400*/  @P0 BRA `(.L_x_26) ;  /* 0x0000000000080947 */ /* 0x002fea0003800000 */
[----:B------:R-:W1:Y:S02]  /*2410*/  SYNCS.PHASECHK.TRANS64.TRYWAIT P0, [UR16], R17 ;  /* 0x00000011ff0075a7 */ /* 0x000e640008000150 */
[----:B-1----:R-:W-:Y:S05]  /*2420*/  @!P0 BRA `(.L_x_27) ;  /* 0x0000006c00f88947 */ /* 0x002fea0003800000 */
.L_x_26:
[----:B------:R-:W-:Y:S01]  /*2430*/  UIADD3 UR16, UR9, 0x180, URZ ;  /* 0x0000018009107890 */ /* 0x000fe2000fffe03f */
[----:B------:R-:W-:Y:S01]  /*2440*/  WARPGROUP.ARRIVE ;  /* 0x00000000000079c5 */ /* 0x000fe20000000000 */
[----:B------:R-:W-:Y:S02]  /*2450*/  UIADD3 UR17, UR9, 0x12180, URZ ;  /* 0x0001218009117890 */ /* 0x000fe4000fffe03f */
[----:B------:R-:W-:Y:S02]  /*2460*/  UISETP.NE.AND UP0, UPT, UR7, URZ, UPT ;  /* 0x0000003f0700728c */ /* 0x000fe4000bf05270 */
[----:B------:R-:W-:Y:S02]  /*2470*/  USHF.R.U32.HI UR16, URZ, 0x4, UR16 ;  /* 0x000000043f107899 */ /* 0x000fe40008011610 */
[----:B------:R-:W-:Y:S02]  /*2480*/  USHF.R.U32.HI UR17, URZ, 0x4, UR17 ;  /* 0x000000043f117899 */ /* 0x000fe40008011611 */
[----:B------:R-:W-:-:S02]  /*2490*/  USEL UR8, UR8, URZ, !UP0 ;  /* 0x0000003f08087287 */ /* 0x000fc4000c000000 */
[----:B------:R-:W-:Y:S02]  /*24a0*/  ULOP3.LUT UR16, UR16, 0x3fff, URZ, 0xc0, !UPT ;  /* 0x00003fff10107892 */ /* 0x000fe4000f8ec03f */
[----:B------:R-:W-:Y:S02]  /*24b0*/  ULOP3.LUT UR17, UR17, 0x3fff, URZ, 0xc0, !UPT ;  /* 0x00003fff11117892 */ /* 0x000fe4000f8ec03f */
[----:B------:R-:W-:Y:S02]  /*24c0*/  UISETP.NE.U32.AND UP0, UPT, UR8, URZ, UPT ;  /* 0x0000003f0800728c */ /* 0x000fe4000bf05070 */
[----:B------:R-:W-:Y:S02]  /*24d0*/  ULOP3.LUT UR7, UR16, 0x10000, URZ, 0xfc, !UPT ;  /* 0x0001000010077892 */ /* 0x000fe4000f8efc3f */
[----:B------:R-:W-:Y:S02]  /*24e0*/  ULOP3.LUT UR8, UR17, 0x10000, URZ, 0xfc, !UPT ;  /* 0x0001000011087892 */ /* 0x000fe4000f8efc3f */
[----:B------:R-:W-:-:S02]  /*24f0*/  ULEA UR7, UR20, UR7, 0x9 ;  /* 0x0000000714077291 */ /* 0x000fc4000f8e483f */
[----:B------:R-:W-:Y:S01]  /*2500*/  ULEA UR8, UR20, UR8, 0xa ;  /* 0x0000000814087291 */ /* 0x000fe2000f8e503f */
[----:B------:R-:W-:Y:S01]  /*2510*/  UMOV UR17, 0x40000040 ;  /* 0x4000004000117882 */ /* 0x000fe20000000000 */
[----:B------:R-:W-:Y:S01]  /*2520*/  UMOV UR19, 0x40000040 ;  /* 0x4000004000137882 */ /* 0x000fe20000000000 */
[----:B------:R-:W-:Y:S02]  /*2530*/  UIADD3 UR6, UR6, 0x4, URZ ;  /* 0x0000000406067890 */ /* 0x000fe4000fffe03f */
[----:B------:R-:W-:Y:S02]  /*2540*/  UMOV UR16, UR7 ;  /* 0x0000000700107c82 */ /* 0x000fe40008000000 */
[----:B------:R-:W-:Y:S02]  /*2550*/  UMOV UR18, UR8 ;  /* 0x0000000800127c82 */ /* 0x000fe40008000000 */
[----:B------:R-:W-:Y:S01]  /*2560*/  QGMMA.64x128x32.F32.E4M3.E4M3 R24, gdesc[UR16], R24, UP0 ;  /* 0x01e00000101879f3 */ /* 0x000fe2000bf00818 */
[----:B------:R-:W-:-:S02]  /*2570*/  UIADD3 UR16, UR7, 0x2, URZ ;  /* 0x0000000207107890 */ /* 0x000fc4000fffe03f */
[----:B------:R-:W-:Y:S01]  /*2580*/  UIADD3 UR18, UR8, 0x2, URZ ;  /* 0x0000000208127890 */ /* 0x000fe2000fffe03f */
[----:B------:R-:W-:Y:S01]  /*2590*/  UMOV UR17, 0x40000040 ;  /* 0x4000004000117882 */ /* 0x000fe20000000000 */
[----:B------:R-:W-:Y:S01]  /*25a0*/  UMOV UR19, 0x40000040 ;  /* 0x4000004000137882 */ /* 0x000fe20000000000 */
[----:B------:R-:W-:-:S06]  /*25b0*/  UISETP.NE.AND UP0, UPT, UR6, UR25, UPT ;  /* 0x000000190600728c */ /* 0x000fcc000bf05270 */
[----:B------:R-:W-:Y:S01]  /*25c0*/  QGMMA.64x128x32.F32.E4M3.E4M3 R24, gdesc[UR16], R24 ;  /* 0x01e00000101879f3 */ /* 0x000fe20008700818 */
[----:B------:R-:W-:Y:S02]  /*25d0*/  UIADD3 UR16, UR7, 0x4, URZ ;  /* 0x0000000407107890 */ /* 0x000fe4000fffe03f */
[----:B------:R-:W-:Y:S01]  /*25e0*/  UIADD3 UR18, UR8, 0x4, URZ ;  /* 0x0000000408127890 */ /* 0x000fe2000fffe03f */
[----:B------:R-:W-:Y:S01]  /*25f0*/  UMOV UR17, 0x40000040 ;  /* 0x4000004000117882 */ /* 0x000fe20000000000 */
[----:B------:R-:W-:-:S07]  /*2600*/  UMOV UR19, 0x40000040 ;  /* 0x4000004000137882 */ /* 0x000fce0000000000 */
[----:B------:R-:W-:Y:S01]  /*2610*/  QGMMA.64x128x32.F32.E4M3.E4M3 R24, gdesc[UR16], R24 ;  /* 0x01e00000101879f3 */ /* 0x000fe20008700818 */
[----:B------:R-:W-:Y:S02]  /*2620*/  UIADD3 UR16, UR7, 0x6, URZ ;  /* 0x0000000607107890 */ /* 0x000fe4000fffe03f */
[----:B------:R-:W-:Y:S01]  /*2630*/  UIADD3 UR18, UR8, 0x6, URZ ;  /* 0x0000000608127890 */ /* 0x000fe2000fffe03f */
[----:B------:R-:W-:Y:S01]  /*2640*/  UMOV UR17, 0x40000040 ;  /* 0x4000004000117882 */ /* 0x000fe20000000000 */
[----:B------:R-:W-:Y:S01]  /*2650*/  UMOV UR19, 0x40000040 ;  /* 0x4000004000137882 */ /* 0x000fe20000000000 */
[----:B------:R-:W-:-:S06]  /*2660*/  USEL UR7, URZ, 0x1, UP0 ;  /* 0x000000013f077887 */ /* 0x000fcc0008000000 */
[----:B------:R-:W-:Y:S01]  /*2670*/  ISETP.NE.AND P0, PT, RZ, UR7, PT ;  /* 0x00000007ff007c0c */ /* 0x000fe2000bf05270 */
[----:B------:R-:W-:Y:S03]  /*2680*/  QGMMA.64x128x32.F32.E4M3.E4M3 R24, gdesc[UR16], R24, gsb0 ;  /* 0x01e00000101879f3 */ /* 0x000fe60008000818 */
[----:B------:R-:W-:-:S09]  /*2690*/  WARPGROUP.DEPBAR.LE gsb0, 0x1 ;  /* 0x00008000000079c5 */ /* 0x000fd20000010100 */
[----:B------:R-:W-:Y:S05]  /*26a0*/  @!P0 BRA `(.L_x_28) ;  /* 0x0000000400088947 */ /* 0x000fea0003800000 */
[----:B------:R-:W-:Y:S02]  /*26b0*/  WARPGROUP.DEPBAR.LE gsb0, 0x0 ;  /* 0x00008000000079c5 */ /* 0x000fe40000010000 */
[----:B------:R-:W-:-:S01]  /*26c0*/  FADD R149, R24, R149 ;  /* 0x0000009518957221 */ /* 0x000fc20000000000 */
[----:B------:R-:W-:Y:S01]  /*26d0*/  FADD R144, R25, R144 ;  /* 0x0000009019907221 */ /* 0x000fe20000000000 */
        /* <DEDUP_REMOVED lines=62> */
[----:B------:R-:W-:-:S06]  /*2ac0*/  UMOV UR6, URZ ;  /* 0x0000003f00067c82 */ /* 0x000fcc0008000000 */
.L_x_28:
[----:B------:R-:W-:Y:S05]  /*2ad0*/  @!P1 BRA `(.L_x_29) ;  /* 0x0000000000049947 */ /* 0x000fea0003800000 */
[----:B------:R-:W-:Y:S01]  /*2ae0*/  BPT.TRAP 0x1 ;  /* 0x000000040000795c */ /* 0x000fe20000300000 */
.L_x_29:
[----:B------:R-:W-:Y:S01]  /*2af0*/  ULEA UR8, UR24, UR9, 0x3 ;  /* 0x0000000918087291 */ /* 0x000fe2000f8e183f */
[----:B------:R-:W-:-:S03]  /*2b00*/  ISETP.GT.U32.AND P0, PT, R7, 0x1, PT ;  /* 0x000000010700780c */ /* 0x000fc60003f04070 */
[----:B------:R-:W-:-:S04]  /*2b10*/  UIADD3 UR8, UR8, 0x48, URZ ;  /* 0x0000004808087890 */ /* 0x000fc8000fffe03f */
[----:B------:R-:W-:-:S09]  /*2b20*/  UPRMT UR8, URZ, 0x654, UR8 ;  /* 0x000006543f087896 */ /* 0x000fd20008000008 */
[----:B------:R-:W-:Y:S01]  /*2b30*/  SYNCS.ARRIVE.TRANS64.RED.A1T0 RZ, [UR8], RZ ;  /* 0x000000ffffff79a7 */ /* 0x000fe20008100408 */
[----:B------:R-:W-:Y:S05]  /*2b40*/  @P0 BRA `(.L_x_30) ;  /* 0x0000000000040947 */ /* 0x000fea0003800000 */
[----:B------:R-:W-:Y:S01]  /*2b50*/  BPT.TRAP 0x1 ;  /* 0x000000040000795c */ /* 0x000fe20000300000 */
.L_x_30:
[----:B------:R-:W-:Y:S01]  /*2b60*/  UIADD3 UR20, UR20, 0x1, URZ ;  /* 0x0000000114147890 */ /* 0x000fe2000fffe03f */
[C---:B------:R-:W-:Y:S01]  /*2b70*/  ISETP.GT.AND P0, PT, R16.reuse, 0x1, PT ;  /* 0x000000011000780c */ /* 0x040fe20003f04270 */
[----:B------:R-:W-:Y:S01]  /*2b80*/  UIADD3 UR24, UR24, 0x1, URZ ;  /* 0x0000000118187890 */ /* 0x000fe2000fffe03f */
[----:B------:R-:W-:Y:S01]  /*2b90*/  VIADD R16, R16, 0xffffffff ;  /* 0xffffffff10107836 */ /* 0x000fe20000000000 */
[----:B------:R-:W-:Y:S02]  /*2ba0*/  UISETP.NE.AND UP0, UPT, UR20, 0x9, UPT ;  /* 0x000000091400788c */ /* 0x000fe4000bf05270 */
[----:B------:R-:W-:Y:S02]  /*2bb0*/  UISETP.NE.AND UP1, UPT, UR24, 0x9, UPT ;  /* 0x000000091800788c */ /* 0x000fe4000bf25270 */
[----:B------:R-:W-:Y:S02]  /*2bc0*/  USEL UR8, URZ, 0x1, UP0 ;  /* 0x000000013f087887 */ /* 0x000fe40008000000 */
[----:B------:R-:W-:-:S02]  /*2bd0*/  USEL UR20, UR20, URZ, UP0 ;  /* 0x0000003f14147287 */ /* 0x000fc40008000000 */
[----:B------:R-:W-:Y:S02]  /*2be0*/  USEL UR24, UR24, URZ, UP1 ;  /* 0x0000003f18187287 */ /* 0x000fe40008800000 */
[----:B------:R-:W-:Y:S01]  /*2bf0*/  LOP3.LUT R19, R19, UR8, RZ, 0x3c, !PT ;  /* 0x0000000813137c12 */ /* 0x000fe2000f8e3cff */
[----:B------:R-:W-:Y:S01]  /*2c00*/  UMOV UR8, 0x1 ;  /* 0x0000000100087882 */ /* 0x000fe20000000000 */
[----:B------:R-:W-:Y:S08]  /*2c10*/  @P0 BRA `(.L_x_31) ;  /* 0xfffffff400d80947 */ /* 0x000ff0000383ffff */
.L_x_23:
[----:B------:R-:W-:Y:S01]  /*2c20*/  UISETP.NE.AND UP0, UPT, UR6, URZ, UPT ;  /* 0x0000003f0600728c */ /* 0x000fe2000bf05270 */
[----:B01----:R-:W0:Y:S01]  /*2c30*/  LDC R16, c[0x0][0x28c] ;  /* 0x0000a300ff107b82 */ /* 0x003e220000000800 */
[----:B------:R-:W-:Y:S02]  /*2c40*/  IMAD.U32 R17, RZ, RZ, UR23 ;  /* 0x00000017ff117e24 */ /* 0x000fe4000f8e00ff */
[----:B------:R-:W-:-:S06]  /*2c50*/  USEL UR6, URZ, 0x1, !UP0 ;  /* 0x000000013f067887 */ /* 0x000fcc000c000000 */
[----:B------:R-:W-:-:S13]  /*2c60*/  ISETP.NE.AND P0, PT, RZ, UR6, PT ;  /* 0x00000006ff007c0c */ /* 0x000fda000bf05270 */
[----:B------:R-:W-:Y:S05]  /*2c70*/  @!P0 BRA `(.L_x_32) ;  /* 0x0000000400048947 */ /* 0x000fea0003800000 */
[----:B------:R-:W-:Y:S02]  /*2c80*/  WARPGROUP.DEPBAR.LE gsb0, 0x0 ;  /* 0x00008000000079c5 */ /* 0x000fe40000010000 */
[----:B------:R-:W-:Y:S01]  /*2c90*/  FADD R149, R24, R149 ;  /* 0x0000009518957221 */ /* 0x000fe20000000000 */
        /* <DEDUP_REMOVED lines=62> */
[----:B------:R-:W-:-:S07]  /*3080*/  FADD R22, R22, R87 ;  /* 0x0000005716167221 */ /* 0x000fce0000000000 */
.L_x_32:
[----:B0-----:R-:W-:Y:S01]  /*3090*/  ISETP.GE.AND P0, PT, R16, 0x1, PT ;  /* 0x000000011000780c */ /* 0x001fe20003f06270 */
[----:B------:R0:W-:Y:S01]  /*30a0*/  SYNCS.ARRIVE.TRANS64.A1T0 RZ, [R17+UR22], RZ ;  /* 0x000000ff11ff79a7 */ /* 0x0001e20008100016 */
[----:B------:R-:W-:-:S11]  /*30b0*/  WARPGROUP.DEPBAR.LE gsb0, 0x0 ;  /* 0x00008000000079c5 */ /* 0x000fd60000010000 */
[----:B------:R-:W-:Y:S05]  /*30c0*/  @!P0 BRA `(.L_x_33) ;  /* 0x0000000000388947 */ /* 0x000fea0003800000 */
[----:B------:R-:W-:-:S13]  /*30d0*/  ISETP.NE.AND P0, PT, R146, 0x3, PT ;  /* 0x000000039200780c */ /* 0x000fda0003f05270 */
[----:B------:R-:W-:Y:S05]  /*30e0*/  @!P0 BRA `(.L_x_34) ;  /* 0x0000000000048947 */ /* 0x000fea0003800000 */
[----:B------:R-:W-:Y:S01]  /*30f0*/  BPT.TRAP 0x1 ;  /* 0x000000040000795c */ /* 0x000fe20000300000 */
.L_x_34:
[----:B------:R-:W-:Y:S01]  /*3100*/  UIADD3 UR8, UR10, UR5, URZ ;  /* 0x000000050a087290 */ /* 0x000fe2000fffe03f */
[----:B------:R-:W-:-:S03]  /*3110*/  ISETP.GT.U32.AND P0, PT, R7, 0x1, PT ;  /* 0x000000010700780c */ /* 0x000fc60003f04070 */
[----:B------:R-:W-:-:S04]  /*3120*/  UIMAD.WIDE.U32 UR6, UR8, 0x38e38e39, URZ ;  /* 0x38e38e39080678a5 */ /* 0x000fc8000f8e003f */
[----:B------:R-:W-:-:S04]  /*3130*/  USHF.R.U32.HI UR6, URZ, 0x1, UR7 ;  /* 0x000000013f067899 */ /* 0x000fc80008011607 */
[----:B------:R-:W-:-:S04]  /*3140*/  UIMAD UR8, UR6, -0x9, UR8 ;  /* 0xfffffff7060878a4 */ /* 0x000fc8000f8e0208 */
[----:B------:R-:W-:-:S04]  /*3150*/  ULEA UR8, UR8, UR9, 0x3 ;  /* 0x0000000908087291 */ /* 0x000fc8000f8e183f */
[----:B------:R-:W-:-:S04]  /*3160*/  UIADD3 UR8, UR8, 0x48, URZ ;  /* 0x0000004808087890 */ /* 0x000fc8000fffe03f */
[----:B------:R-:W-:-:S09]  /*3170*/  UPRMT UR8, URZ, 0x654, UR8 ;  /* 0x000006543f087896 */ /* 0x000fd20008000008 */
[----:B------:R-:W-:Y:S01]  /*3180*/  SYNCS.ARRIVE.TRANS64.RED.A1T0 RZ, [UR8], RZ ;  /* 0x000000ffffff79a7 */ /* 0x000fe20008100408 */
[----:B------:R-:W-:Y:S05]  /*3190*/  @P0 BRA `(.L_x_33) ;  /* 0x0000000000040947 */ /* 0x000fea0003800000 */
[----:B------:R-:W-:Y:S01]  /*31a0*/  BPT.TRAP 0x1 ;  /* 0x000000040000795c */ /* 0x000fe20000300000 */
.L_x_33:
[----:B------:R-:W-:Y:S01]  /*31b0*/  SHF.L.U32 R16, R148, 0x1f, RZ ;  /* 0x0000001f94107819 */ /* 0x000fe200000006ff */
[----:B------:R-:W-:Y:S01]  /*31c0*/  UIADD3 UR5, UR21, UR5, URZ ;  /* 0x0000000515057290 */ /* 0x000fe2000fffe03f */
[----:B------:R-:W1:Y:S01]  /*31d0*/  LDC R32, c[0x0][0x288] ;  /* 0x0000a200ff207b82 */ /* 0x000e620000000800 */
[----:B------:R-:W-:Y:S01]  /*31e0*/  UISETP.GE.U32.AND UP1, UPT, UR21, 0x9, UPT ;  /* 0x000000091500788c */ /* 0x000fe2000bf26070 */
[----:B------:R-:W-:Y:S01]  /*31f0*/  IMAD.SHL.U32 R26, R11, 0x2, RZ ;  /* 0x000000020b1a7824 */ /* 0x000fe200078e00ff */
[----:B------:R-:W-:Y:S02]  /*3200*/  UISETP.GT.U32.AND UP0, UPT, UR5, 0x8, UPT ;  /* 0x000000080500788c */ /* 0x000fe4000bf04070 */
[----:B------:R-:W-:Y:S02]  /*3210*/  UIMAD.WIDE.U32 UR6, UR5, 0x38e38e39, URZ ;  /* 0x38e38e39050678a5 */ /* 0x000fe4000f8e003f */
[----:B------:R-:W-:Y:S01]  /*3220*/  UISETP.LT.U32.AND UP0, UPT, UR21, 0x9, UP0 ;  /* 0x000000091500788c */ /* 0x000fe20008701070 */
[----:B------:R-:W2:Y:S01]  /*3230*/  SYNCS.PHASECHK.TRANS64.TRYWAIT P0, [UR11+0x8], R16 ;  /* 0x00000810ff0075a7 */ /* 0x000ea2000800014b */
[----:B------:R-:W-:Y:S01]  /*3240*/  USHF.R.U32.HI UR6, URZ, 0x1, UR7 ;  /* 0x000000013f067899 */ /* 0x000fe20008011607 */
[----:B------:R-:W-:Y:S01]  /*3250*/  SHF.R.S32.HI R27, RZ, 0x1f, R26 ;  /* 0x0000001fff1b7819 */ /* 0x000fe2000001141a */
[----:B------:R-:W-:-:S02]  /*3260*/  USEL UR8, URZ, 0x1, !UP0 ;  /* 0x000000013f087887 */ /* 0x000fc4000c000000 */
[----:B------:R-:W-:Y:S02]  /*3270*/  UIMAD UR5, UR6, -0x9, UR5 ;  /* 0xfffffff7060578a4 */ /* 0x000fe4000f8e0205 */
[----:B------:R-:W-:-:S04]  /*3280*/  ULOP3.LUT UR4, UR4, UR8, URZ, 0x3c, !UPT ;  /* 0x0000000804047292 */ /* 0x000fc8000f8e3c3f */
[----:B------:R-:W-:Y:S01]  /*3290*/  @UP1 ULOP3.LUT UR4, UR4, 0x1, UR6, 0x78, !UPT ;  /* 0x0000000104041892 */ /* 0x000fe2000f8e7806 */
[----:B-12---:R-:W-:Y:S11]  /*32a0*/  @!P0 BRA `(.L_x_35) ;  /* 0x0000006000708947 */ /* 0x006ff60003800000 */
.L_x_198:
[----:B------:R-:W-:Y:S01]  /*32b0*/  IMAD.SHL.U32 R28, R6, 0x40, RZ ;  /* 0x00000040061c7824 */ /* 0x000fe200078e00ff */
[----:B------:R-:W-:Y:S01]  /*32c0*/  ULDC UR8, c[0x0][0x284] ;  /* 0x0000a10000087ab9 */ /* 0x000fe20000000800 */
[----:B------:R-:W-:Y:S01]  /*32d0*/  IMAD.SHL.U32 R29, R5, 0x80, RZ ;  /* 0x00000080051d7824 */ /* 0x000fe200078e00ff */
[----:B------:R-:W-:Y:S01]  /*32e0*/  SHF.R.S32.HI R34, RZ, 0x1f, R4 ;  /* 0x0000001fff227819 */ /* 0x000fe20000011404 */
[----:B------:R-:W-:Y:S01]  /*32f0*/  ULDC.64 UR6, c[0x0][0x5d0] ;  /* 0x0001740000067ab9 */ /* 0x000fe20000000a00 */
[----:B------:R-:W-:Y:S01]  /*3300*/  ISETP.GE.AND P0, PT, R28, UR8, PT ;  /* 0x000000081c007c0c */ /* 0x000fe2000bf06270 */
[----:B0-----:R-:W-:Y:S01]  /*3310*/  IMAD.WIDE.U32 R16, R4, UR6, R26 ;  /* 0x0000000604107c25 */ /* 0x001fe2000f8e001a */
[----:B------:R-:W-:Y:S02]  /*3320*/  SHF.R.S32.HI R33, RZ, 0x1f, R29 ;  /* 0x0000001fff217819 */ /* 0x000fe4000001141d */
[C---:B------:R-:W-:Y:S01]  /*3330*/  ISETP.GE.OR P0, PT, R29.reuse, R32, P0 ;  /* 0x000000201d00720c */ /* 0x040fe20000706670 */
[----:B------:R-:W-:Y:S01]  /*3340*/  IMAD R5, R34, UR6, RZ ;  /* 0x0000000622057c24 */ /* 0x000fe2000f8e02ff */
[----:B------:R-:W-:-:S03]  /*3350*/  IADD3 R16, P1, R29, R16, RZ ;  /* 0x000000101d107210 */ /* 0x000fc60007f3e0ff */
[----:B------:R-:W-:-:S05]  /*3360*/  IMAD R5, R4, UR7, R5 ;  /* 0x0000000704057c24 */ /* 0x000fca000f8e0205 */
[----:B------:R-:W-:-:S03]  /*3370*/  IADD3.X R17, R33, R17, R5, P1, !PT ;  /* 0x0000001121117210 */ /* 0x000fc60000ffe405 */
[----:B------:R-:W-:Y:S05]  /*3380*/  @P0 BRA `(.L_x_36) ;  /* 0x0000004400b80947 */ /* 0x000fea0003800000 */
[----:B------:R-:W0:Y:S01]  /*3390*/  LDC.64 R30, c[0x0][0x5c8] ;  /* 0x00017200ff1e7b82 */ /* 0x000e220000000a00 */
[----:B------:R-:W-:Y:S01]  /*33a0*/  IMAD.WIDE R24, R6, 0x40, R14 ;  /* 0x0000004006187825 */ /* 0x000fe200078e020e */
[----:B------:R-:W-:Y:S01]  /*33b0*/  ULDC.64 UR6, c[0x0][0x5c0] ;  /* 0x0001700000067ab9 */ /* 0x000fe20000000a00 */
[----:B------:R-:W-:Y:S02]  /*33c0*/  BSSY B0, `(.L_x_36) ;  /* 0x000046a000007945 */ /* 0x000fe40003800000 */
[----:B------:R-:W-:-:S04]  /*33d0*/  IMAD R6, R11, -0x2, R32 ;  /* 0xfffffffe0b067824 */ /* 0x000fc800078e0220 */
[----:B------:R-:W-:Y:S02]  /*33e0*/  IMAD.IADD R6, R6, 0x1, -R29 ;  /* 0x0000000106067824 */ /* 0x000fe400078e0a1d */
[-C--:B0-----:R-:W-:Y:S02]  /*33f0*/  IMAD R5, R25, R30.reuse, RZ ;  /* 0x0000001e19057224 */ /* 0x081fe400078e02ff */
[----:B------:R-:W-:-:S04]  /*3400*/  IMAD.WIDE.U32 R16, R24, R30, R16 ;  /* 0x0000001e18107225 */ /* 0x000fc800078e0010 */
[----:B------:R-:W-:Y:S01]  /*3410*/  IMAD R19, R24, R31, R5 ;  /* 0x0000001f18137224 */ /* 0x000fe200078e0205 */
[----:B------:R-:W-:Y:S02]  /*3420*/  LEA R5, P0, R30, R16, 0x3 ;  /* 0x000000101e057211 */ /* 0x000fe400078018ff */
[----:B------:R-:W-:Y:S01]  /*3430*/  IADD3 R18, P1, R16, UR6, RZ ;  /* 0x0000000610127c10 */ /* 0x000fe2000ff3e0ff */
[----:B------:R-:W-:Y:S01]  /*3440*/  IMAD.IADD R19, R17, 0x1, R19 ;  /* 0x0000000111137824 */ /* 0x000fe200078e0213 */
[----:B------:R-:W-:-:S04]  /*3450*/  IADD3 R16, P3, R5, UR6, RZ ;  /* 0x0000000605107c10 */ /* 0x000fc8000ff7e0ff */
[----:B------:R-:W-:Y:S01]  /*3460*/  LEA.HI.X R5, R30, R19, R31, 0x3, P0 ;  /* 0x000000131e057211 */ /* 0x000fe200000f1c1f */
[----:B------:R-:W-:Y:S01]  /*3470*/  IMAD.IADD R30, R13, 0x1, -R28 ;  /* 0x000000010d1e7824 */ /* 0x000fe200078e0a1c */
[----:B-----5:R-:W-:Y:S02]  /*3480*/  FSETP.NEU.AND P0, PT, R12, RZ, PT ;  /* 0x000000ff0c00720b */ /* 0x020fe40003f0d000 */
[----:B------:R-:W-:Y:S02]  /*3490*/  IADD3.X R19, R19, UR7, RZ, P1, !PT ;  /* 0x0000000713137c10 */ /* 0x000fe40008ffe4ff */
[----:B------:R-:W-:-:S09]  /*34a0*/  IADD3.X R17, R5, UR7, RZ, P3, !PT ;  /* 0x0000000705117c10 */ /* 0x000fd20009ffe4ff */
[----:B------:R-:W-:Y:S05]  /*34b0*/  @!P0 BRA `(.L_x_37) ;  /* 0x0000003400608947 */ /* 0x000fea0003800000 */
[----:B------:R-:W-:Y:S01]  /*34c0*/  ULDC.64 UR6, c[0x0][0x5b8] ;  /* 0x00016e0000067ab9 */ /* 0x000fe20000000a00 */
[----:B------:R-:W-:Y:S01]  /*34d0*/  ULDC.64 UR16, c[0x0][0x5a8] ;  /* 0x00016a0000107ab9 */ /* 0x000fe20000000a00 */
[----:B------:R-:W-:Y:S01]  /*34e0*/  IMAD.WIDE.U32 R26, R4, UR6, R26 ;  /* 0x00000006041a7c25 */ /* 0x000fe2000f8e001a */
[----:B------:R-:W-:Y:S01]  /*34f0*/  BSSY B1, `(.L_x_38) ;  /* 0x0000010000017945 */ /* 0x000fe20003800000 */
[----:B------:R-:W-:Y:S02]  /*3500*/  PRMT R28, RZ, 0x7610, R28 ;  /* 0x00007610ff1c7816 */ /* 0x000fe4000000001c */
[----:B------:R-:W-:Y:S01]  /*3510*/  IMAD R5, R34, UR6, RZ ;  /* 0x0000000622057c24 */ /* 0x000fe2000f8e02ff */
[----:B------:R-:W-:-:S03]  /*3520*/  IADD3 R26, P0, R29, R26, RZ ;  /* 0x0000001a1d1a7210 */ /* 0x000fc60007f1e0ff */
[----:B------:R-:W-:Y:S01]  /*3530*/  IMAD R5, R4, UR7, R5 ;  /* 0x0000000704057c24 */ /* 0x000fe2000f8e0205 */
[----:B------:R-:W-:Y:S02]  /*3540*/  ULDC.64 UR6, c[0x0][0x5b0] ;  /* 0x00016c0000067ab9 */ /* 0x000fe40000000a00 */
[----:B------:R-:W-:Y:S02]  /*3550*/  IMAD R29, R25, UR6, RZ ;  /* 0x00000006191d7c24 */ /* 0x000fe4000f8e02ff */
[----:B------:R-:W-:Y:S02]  /*3560*/  IADD3.X R27, R33, R27, R5, P0, !PT ;  /* 0x0000001b211b7210 */ /* 0x000fe400007fe405 */
[----:B------:R-:W-:Y:S01]  /*3570*/  ISETP.GE.AND P0, PT, R30, 0x1, PT ;  /* 0x000000011e00780c */ /* 0x000fe20003f06270 */
[C---:B------:R-:W-:Y:S02]  /*3580*/  IMAD R29, R24.reuse, UR7, R29 ;  /* 0x00000007181d7c24 */ /* 0x040fe4000f8e021d */
[----:B------:R-:W-:Y:S01]  /*3590*/  IMAD.WIDE.U32 R4, R24, UR6, R26 ;  /* 0x0000000618047c25 */ /* 0x000fe2000f8e001a */
[----:B------:R-:W-:-:S02]  /*35a0*/  ISETP.LT.OR P4, PT, R6, 0x1, !P0 ;  /* 0x000000010600780c */ /* 0x000fc40004781670 */
[----:B------:R-:W-:-:S04]  /*35b0*/  IADD3 R4, P1, R4, UR16, RZ ;  /* 0x0000001004047c10 */ /* 0x000fc8000ff3e0ff */
[----:B------:R-:W-:-:S07]  /*35c0*/  IADD3.X R5, R5, UR17, R29, P1, !PT ;  /* 0x0000001105057c10 */ /* 0x000fce0008ffe41d */
[----:B------:R-:W-:Y:S05]  /*35d0*/  @P4 BRA `(.L_x_39) ;  /* 0x0000000000044947 */ /* 0x000fea0003800000 */
[----:B------:R0:W5:Y:S02]  /*35e0*/  LDG.E.U8 R28, desc[UR14][R4.64] ;  /* 0x0000000e041c7981 */ /* 0x000164000c1e1100 */
.L_x_39:
[----:B------:R-:W-:Y:S05]  /*35f0*/  BSYNC B1 ;  /* 0x0000000000017941 */ /* 0x000fea0003800000 */
.L_x_38:
[----:B-----5:R-:W-:Y:S01]  /*3600*/  LOP3.LUT R28, R28, 0xff, RZ, 0xc0, !PT ;  /* 0x000000ff1c1c7812 */ /* 0x020fe200078ec0ff */
[----:B------:R-:W-:Y:S01]  /*3610*/  BSSY B1, `(.L_x_40) ;  /* 0x000000b000017945 */ /* 0x000fe20003800000 */
[----:B------:R-:W-:Y:S02]  /*3620*/  ISETP.LT.OR P3, PT, R6, 0x2, !P0 ;  /* 0x000000020600780c */ /* 0x000fe40004761670 */
[----:B------:R-:W-:-:S05]  /*3630*/  F2FP.F16.E4M3.UNPACK_B R28, R28 ;  /* 0x0000001cff1c723e */ /* 0x000fca00020006ff */
[----:B------:R-:W-:-:S05]  /*3640*/  HADD2.F32 R29, -RZ, R28.H0_H0 ;  /* 0x2000001cff1d7230 */ /* 0x000fca0000004100 */
[----:B------:R-:W-:-:S04]  /*3650*/  FMUL R28, R29, R12 ;  /* 0x0000000c1d1c7220 */ /* 0x000fc80000400000 */
[----:B------:R-:W-:-:S05]  /*3660*/  FFMA R28, R149, R10, R28 ;  /* 0x0000000a951c7223 */ /* 0x000fca000000001c */
[----:B------:R-:W-:Y:S02]  /*3670*/  F2FP.SATFINITE.E4M3.F32.PACK_AB_MERGE_C R29, RZ, R28, RZ ;  /* 0x0000001cff1d723e */ /* 0x000fe400048070ff */
[----:B------:R-:W-:-:S03]  /*3680*/  PRMT R28, RZ, 0x7610, R28 ;  /* 0x00007610ff1c7816 */ /* 0x000fc6000000001c */
[----:B------:R1:W-:Y:S01]  /*3690*/  @!P4 STG.E.U8 desc[UR14][R18.64], R29 ;  /* 0x0000001d1200c986 */ /* 0x0003e2000c10110e */
[----:B------:R-:W-:Y:S05]  /*36a0*/  @P3 BRA `(.L_x_41) ;  /* 0x0000000000043947 */ /* 0x000fea0003800000 */
[----:B------:R2:W5:Y:S02]  /*36b0*/  LDG.E.U8 R28, desc[UR14][R4.64+0x1] ;  /* 0x0000010e041c7981 */ /* 0x000564000c1e1100 */
.L_x_41:
[----:B------:R-:W-:Y:S05]  /*36c0*/  BSYNC B1 ;  /* 0x0000000000017941 */ /* 0x000fea0003800000 */
.L_x_40:
[----:B-----5:R-:W-:Y:S01]  /*36d0*/  LOP3.LUT R28, R28, 0xff, RZ, 0xc0, !PT ;  /* 0x000000ff1c1c7812 */ /* 0x020fe200078ec0ff */
[----:B------:R-:W-:Y:S01]  /*36e0*/  BSSY B1, `(.L_x_42) ;  /* 0x0000013000017945 */ /* 0x000fe20003800000 */
[----:B------:R-:W-:Y:S02]  /*36f0*/  IADD3 R31, P1, R24, 0x8, RZ ;  /* 0x00000008181f7810 */ /* 0x000fe40007f3e0ff */
[----:B------:R-:W-:-:S03]  /*3700*/  F2FP.F16.E4M3.UNPACK_B R28, R28 ;  /* 0x0000001cff1c723e */ /* 0x000fc600020006ff */
[----:B------:R-:W-:Y:S01]  /*3710*/  IMAD.X R24, RZ, RZ, R25, P1 ;  /* 0x000000ffff187224 */ /* 0x000fe200008e0619 */
[----:B------:R-:W-:Y:S01]  /*3720*/  ISETP.GE.AND P1, PT, R30, 0x9, PT ;  /* 0x000000091e00780c */ /* 0x000fe20003f26270 */
[----:B-1----:R-:W-:Y:S02]  /*3730*/  HADD2.F32 R29, -RZ, R28.H0_H0 ;  /* 0x2000001cff1d7230 */ /* 0x002fe40000004100 */
[----:B------:R-:W-:Y:S01]  /*3740*/  IMAD R24, R24, UR6, RZ ;  /* 0x0000000618187c24 */ /* 0x000fe2000f8e02ff */
[----:B------:R-:W-:Y:S01]  /*3750*/  ISETP.LT.OR P5, PT, R6, 0x1, !P1 ;  /* 0x000000010600780c */ /* 0x000fe20004fa1670 */
[----:B------:R-:W-:-:S04]  /*3760*/  IMAD.WIDE.U32 R26, R31, UR6, R26 ;  /* 0x000000061f1a7c25 */ /* 0x000fc8000f8e001a */
[----:B------:R-:W-:Y:S01]  /*3770*/  FMUL R29, R29, R12 ;  /* 0x0000000c1d1d7220 */ /* 0x000fe20000400000 */
[----:B------:R-:W-:-:S03]  /*3780*/  IMAD R31, R31, UR7, R24 ;  /* 0x000000071f1f7c24 */ /* 0x000fc6000f8e0218 */
[----:B------:R-:W-:Y:S01]  /*3790*/  FFMA R29, R144, R10, R29 ;  /* 0x0000000a901d7223 */ /* 0x000fe2000000001d */
[----:B------:R-:W-:Y:S02]  /*37a0*/  IADD3 R24, P4, R26, UR16, RZ ;  /* 0x000000101a187c10 */ /* 0x000fe4000ff9e0ff */
[----:B------:R-:W-:Y:S02]  /*37b0*/  PRMT R26, RZ, 0x7610, R26 ;  /* 0x00007610ff1a7816 */ /* 0x000fe4000000001a */
[----:B------:R-:W-:Y:S02]  /*37c0*/  F2FP.SATFINITE.E4M3.F32.PACK_AB_MERGE_C R29, RZ, R29, RZ ;  /* 0x0000001dff1d723e */ /* 0x000fe400048070ff */
[----:B------:R-:W-:-:S03]  /*37d0*/  IADD3.X R25, R27, UR17, R31, P4, !PT ;  /* 0x000000111b197c10 */ /* 0x000fc6000a7fe41f */
[----:B------:R1:W-:Y:S01]  /*37e0*/  @!P3 STG.E.U8 desc[UR14][R18.64+0x1], R29 ;  /* 0x0000011d1200b986 */ /* 0x0003e2000c10110e */
[----:B------:R-:W-:Y:S05]  /*37f0*/  @P5 BRA `(.L_x_43) ;  /* 0x0000000000045947 */ /* 0x000fea0003800000 */
[----:B------:R3:W5:Y:S02]  /*3800*/  LDG.E.U8 R26, desc[UR14][R24.64] ;  /* 0x0000000e181a7981 */ /* 0x000764000c1e1100 */
.L_x_43:
[----:B------:R-:W-:Y:S05]  /*3810*/  BSYNC B1 ;  /* 0x0000000000017941 */ /* 0x000fea0003800000 */
.L_x_42:
        /* <DEDUP_REMOVED lines=12> */
.L_x_45:
[----:B------:R-:W-:Y:S05]  /*38e0*/  BSYNC B1 ;  /* 0x0000000000017941 */ /* 0x000fea0003800000 */
.L_x_44:
[----:B-----5:R-:W-:Y:S01]  /*38f0*/  LOP3.LUT R26, R26, 0xff, RZ, 0xc0, !PT ;  /* 0x000000ff1a1a7812 */ /* 0x020fe200078ec0ff */
[----:B------:R-:W-:Y:S01]  /*3900*/  BSSY B1, `(.L_x_46) ;  /* 0x000000b000017945 */ /* 0x000fe20003800000 */
[----:B------:R-:W-:Y:S02]  /*3910*/  ISETP.LT.OR P4, PT, R6, 0x9, !P0 ;  /* 0x000000090600780c */ /* 0x000fe40004781670 */
[----:B------:R-:W-:-:S05]  /*3920*/  F2FP.F16.E4M3.UNPACK_B R26, R26 ;  /* 0x0000001aff1a723e */ /* 0x000fca00020006ff */
[----:B----4-:R-:W-:Y:S01]  /*3930*/  HADD2.F32 R27, -RZ, R26.H0_H0 ;  /* 0x2000001aff1b7230 */ /* 0x010fe20000004100 */
[----:B------:R-:W-:-:S04]  /*3940*/  PRMT R26, RZ, 0x7610, R26 ;  /* 0x00007610ff1a7816 */ /* 0x000fc8000000001a */
[----:B------:R-:W-:-:S04]  /*3950*/  FMUL R27, R27, R12 ;  /* 0x0000000c1b1b7220 */ /* 0x000fc80000400000 */
[----:B------:R-:W-:-:S05]  /*3960*/  FFMA R27, R142, R10, R27 ;  /* 0x0000000a8e1b7223 */ /* 0x000fca000000001b */
[----:B------:R-:W-:-:S05]  /*3970*/  F2FP.SATFINITE.E4M3.F32.PACK_AB_MERGE_C R27, RZ, R27, RZ ;  /* 0x0000001bff1b723e */ /* 0x000fca00048070ff */
[----:B------:R4:W-:Y:S01]  /*3980*/  @!P3 STG.E.U8 desc[UR14][R16.64+0x1], R27 ;  /* 0x0000011b1000b986 */ /* 0x0009e2000c10110e */
[----:B------:R-:W-:Y:S05]  /*3990*/  @P4 BRA `(.L_x_47) ;  /* 0x0000000000044947 */ /* 0x000fea0003800000 */
[----:B------:R0:W5:Y:S02]  /*39a0*/  LDG.E.U8 R26, desc[UR14][R4.64+0x8] ;  /* 0x0000080e041a7981 */ /* 0x000164000c1e1100 */
.L_x_47:
[----:B------:R-:W-:Y:S05]  /*39b0*/  BSYNC B1 ;  /* 0x0000000000017941 */ /* 0x000fea0003800000 */
.L_x_46:
[----:B-----5:R-:W-:Y:S01]  /*39c0*/  LOP3.LUT R26, R26, 0xff, RZ, 0xc0, !PT ;  /* 0x000000ff1a1a7812 */ /* 0x020fe200078ec0ff */
[----:B------:R-:W-:Y:S01]  /*39d0*/  BSSY B1, `(.L_x_48) ;  /* 0x000000b000017945 */ /* 0x000fe20003800000 */
[----:B------:R-:W-:Y:S02]  /*39e0*/  ISETP.LT.OR P3, PT, R6, 0xa, !P0 ;  /* 0x0000000a0600780c */ /* 0x000fe40004761670 */
[----:B------:R-:W-:-:S05]  /*39f0*/  F2FP.F16.E4M3.UNPACK_B R26, R26 ;  /* 0x0000001aff1a723e */ /* 0x000fca00020006ff */
[----:B----4-:R-:W-:-:S05]  /*3a00*/  HADD2.F32 R27, -RZ, R26.H0_H0 ;  /* 0x2000001aff1b7230 */ /* 0x010fca0000004100 */
[----:B------:R-:W-:-:S04]  /*3a10*/  FMUL R26, R27, R12 ;  /* 0x0000000c1b1a7220 */ /* 0x000fc80000400000 */
[----:B------:R-:W-:-:S05]  /*3a20*/  FFMA R26, R145, R10, R26 ;  /* 0x0000000a911a7223 */ /* 0x000fca000000001a */
[----:B------:R-:W-:Y:S02]  /*3a30*/  F2FP.SATFINITE.E4M3.F32.PACK_AB_MERGE_C R27, RZ, R26, RZ ;  /* 0x0000001aff1b723e */ /* 0x000fe400048070ff */
[----:B------:R-:W-:-:S03]  /*3a40*/  PRMT R26, RZ, 0x7610, R26 ;  /* 0x00007610ff1a7816 */ /* 0x000fc6000000001a */
[----:B------:R4:W-:Y:S01]  /*3a50*/  @!P4 STG.E.U8 desc[UR14][R18.64+0x8], R27 ;  /* 0x0000081b1200c986 */ /* 0x0009e2000c10110e */
[----:B------:R-:W-:Y:S05]  /*3a60*/  @P3 BRA `(.L_x_49) ;  /* 0x0000000000043947 */ /* 0x000fea0003800000 */
[----:B------:R0:W5:Y:S02]  /*3a70*/  LDG.E.U8 R26, desc[UR14][R4.64+0x9] ;  /* 0x0000090e041a7981 */ /* 0x000164000c1e1100 */
.L_x_49:
[----:B------:R-:W-:Y:S05]  /*3a80*/  BSYNC B1 ;  /* 0x0000000000017941 */ /* 0x000fea0003800000 */
.L_x_48:
        /* <DEDUP_REMOVED lines=12> */
.L_x_51:
[----:B------:R-:W-:Y:S05]  /*3b50*/  BSYNC B1 ;  /* 0x0000000000017941 */ /* 0x000fea0003800000 */
.L_x_50:
        /* <DEDUP_REMOVED lines=12> */
.L_x_53:
[----:B------:R-:W-:Y:S05]  /*3c20*/  BSYNC B1 ;  /* 0x0000000000017941 */ /* 0x000fea0003800000 */
.L_x_52:
        /* <DEDUP_REMOVED lines=12> */
.L_x_55:
[----:B------:R-:W-:Y:S05]  /*3cf0*/  BSYNC B1 ;  /* 0x0000000000017941 */ /* 0x000fea0003800000 */
.L_x_54:
        /* <DEDUP_REMOVED lines=12> */
.L_x_57:
[----:B------:R-:W-:Y:S05]  /*3dc0*/  BSYNC B1 ;  /* 0x0000000000017941 */ /* 0x000fea0003800000 */
.L_x_56:
        /* <DEDUP_REMOVED lines=12> */
.L_x_59:
[----:B------:R-:W-:Y:S05]  /*3e90*/  BSYNC B1 ;  /* 0x0000000000017941 */ /* 0x000fea0003800000 */
.L_x_58:
        /* <DEDUP_REMOVED lines=12> */
.L_x_61:
[----:B------:R-:W-:Y:S05]  /*3f60*/  BSYNC B1 ;  /* 0x0000000000017941 */ /* 0x000fea0003800000 */
.L_x_60:
        /* <DEDUP_REMOVED lines=12> */
.L_x_63:
[----:B------:R-:W-:Y:S05]  /*4030*/  BSYNC B1 ;  /* 0x0000000000017941 */ /* 0x000fea0003800000 */
.L_x_62:
        /* <DEDUP_REMOVED lines=12> */
.L_x_65:
[----:B------:R-:W-:Y:S05]  /*4100*/  BSYNC B1 ;  /* 0x0000000000017941 */ /* 0x000fea0003800000 */
.L_x_64:
        /* <DEDUP_REMOVED lines=12> */
.L_x_67:
[----:B------:R-:W-:Y:S05]  /*41d0*/  BSYNC B1 ;  /* 0x0000000000017941 */ /* 0x000fea0003800000 */
.L_x_66:
        /* <DEDUP_REMOVED lines=12> */
.L_x_69:
[----:B------:R-:W-:Y:S05]  /*42a0*/  BSYNC B1 ;  /* 0x0000000000017941 */ /* 0x000fea0003800000 */
.L_x_68:
        /* <DEDUP_REMOVED lines=12> */
.L_x_71:
[----:B------:R-:W-:Y:S05]  /*4370*/  BSYNC B1 ;  /* 0x0000000000017941 */ /* 0x000fea0003800000 */
.L_x_70:
        /* <DEDUP_REMOVED lines=12> */
.L_x_73:
[----:B------:R-:W-:Y:S05]  /*4440*/  BSYNC B1 ;  /* 0x0000000000017941 */ /* 0x000fea0003800000 */
.L_x_72:
        /* <DEDUP_REMOVED lines=12> */
.L_x_75:
[----:B------:R-:W-:Y:S05]  /*4510*/  BSYNC B1 ;  /* 0x0000000000017941 */ /* 0x000fea0003800000 */
.L_x_74:
        /* <DEDUP_REMOVED lines=12> */
.L_x_77:
[----:B------:R-:W-:Y:S05]  /*45e0*/  BSYNC B1 ;  /* 0x0000000000017941 */ /* 0x000fea0003800000 */
.L_x_76:
        /* <DEDUP_REMOVED lines=12> */
.L_x_79:
[----:B------:R-:W-:Y:S05]  /*46b0*/  BSYNC B1 ;  /* 0x0000000000017941 */ /* 0x000fea0003800000 */
.L_x_78:
        /* <DEDUP_REMOVED lines=12> */
.L_x_81:
[----:B------:R-:W-:Y:S05]  /*4780*/  BSYNC B1 ;  /* 0x0000000000017941 */ /* 0x000fea0003800000 */
.L_x_80:
        /* <DEDUP_REMOVED lines=12> */
.L_x_83:
[----:B------:R-:W-:Y:S05]  /*4850*/  BSYNC B1 ;  /* 0x0000000000017941 */ /* 0x000fea0003800000 */
.L_x_82:
        /* <DEDUP_REMOVED lines=12> */
.L_x_85:
[----:B------:R-:W-:Y:S05]  /*4920*/  BSYNC B1 ;  /* 0x0000000000017941 */ /* 0x000fea0003800000 */
.L_x_84:
        /* <DEDUP_REMOVED lines=12> */
.L_x_87:
[----:B------:R-:W-:Y:S05]  /*49f0*/  BSYNC B1 ;  /* 0x0000000000017941 */ /* 0x000fea0003800000 */
.L_x_86:
        /* <DEDUP_REMOVED lines=12> */
.L_x_89:
[----:B------:R-:W-:Y:S05]  /*4ac0*/  BSYNC B1 ;  /* 0x0000000000017941 */ /* 0x000fea0003800000 */
.L_x_88:
        /* <DEDUP_REMOVED lines=12> */
.L_x_91:
[----:B------:R-:W-:Y:S05]  /*4b90*/  BSYNC B1 ;  /* 0x0000000000017941 */ /* 0x000fea0003800000 */
.L_x_90:
        /* <DEDUP_REMOVED lines=12> */
.L_x_93:
[----:B------:R-:W-:Y:S05]  /*4c60*/  BSYNC B1 ;  /* 0x0000000000017941 */ /* 0x000fea0003800000 */
.L_x_92:
        /* <DEDUP_REMOVED lines=12> */
.L_x_95:
[----:B------:R-:W-:Y:S05]  /*4d30*/  BSYNC B1 ;  /* 0x0000000000017941 */ /* 0x000fea0003800000 */
.L_x_94:
        /* <DEDUP_REMOVED lines=12> */
.L_x_97:
[----:B------:R-:W-:Y:S05]  /*4e00*/  BSYNC B1 ;  /* 0x0000000000017941 */ /* 0x000fea0003800000 */
.L_x_96:
        /* <DEDUP_REMOVED lines=12> */
.L_x_99:
[----:B------:R-:W-:Y:S05]  /*4ed0*/  BSYNC B1 ;  /* 0x0000000000017941 */ /* 0x000fea0003800000 */
.L_x_98:
        /* <DEDUP_REMOVED lines=12> */
.L_x_101:
[----:B------:R-:W-:Y:S05]  /*4fa0*/  BSYNC B1 ;  /* 0x0000000000017941 */ /* 0x000fea0003800000 */
.L_x_100:
        /* <DEDUP_REMOVED lines=12> */
.L_x_103:
[----:B------:R-:W-:Y:S05]  /*5070*/  BSYNC B1 ;  /* 0x0000000000017941 */ /* 0x000fea0003800000 */
.L_x_102:
        /* <DEDUP_REMOVED lines=12> */
.L_x_105:
[----:B------:R-:W-:Y:S05]  /*5140*/  BSYNC B1 ;  /* 0x0000000000017941 */ /* 0x000fea0003800000 */
.L_x_104:
        /* <DEDUP_REMOVED lines=12> */
.L_x_107:
[----:B------:R-:W-:Y:S05]  /*5210*/  BSYNC B1 ;  /* 0x0000000000017941 */ /* 0x000fea0003800000 */
.L_x_106:
        /* <DEDUP_REMOVED lines=12> */
.L_x_109:
[----:B------:R-:W-:Y:S05]  /*52e0*/  BSYNC B1 ;  /* 0x0000000000017941 */ /* 0x000fea0003800000 */
.L_x_108:
        /* <DEDUP_REMOVED lines=12> */
.L_x_111:
[----:B------:R-:W-:Y:S05]  /*53b0*/  BSYNC B1 ;  /* 0x0000000000017941 */ /* 0x000fea0003800000 */
.L_x_110:
        /* <DEDUP_REMOVED lines=12> */
.L_x_113:
[----:B------:R-:W-:Y:S05]  /*5480*/  BSYNC B1 ;  /* 0x0000000000017941 */ /* 0x000fea0003800000 */
.L_x_112:
        /* <DEDUP_REMOVED lines=12> */
.L_x_115:
[----:B------:R-:W-:Y:S05]  /*5550*/  BSYNC B1 ;  /* 0x0000000000017941 */ /* 0x000fea0003800000 */
.L_x_114:
        /* <DEDUP_REMOVED lines=12> */
.L_x_117:
[----:B------:R-:W-:Y:S05]  /*5620*/  BSYNC B1 ;  /* 0x0000000000017941 */ /* 0x000fea0003800000 */
.L_x_116:
        /* <DEDUP_REMOVED lines=12> */
.L_x_119:
[----:B------:R-:W-:Y:S05]  /*56f0*/  BSYNC B1 ;  /* 0x0000000000017941 */ /* 0x000fea0003800000 */
.L_x_118:
        /* <DEDUP_REMOVED lines=12> */
.L_x_121:
[----:B------:R-:W-:Y:S05]  /*57c0*/  BSYNC B1 ;  /* 0x0000000000017941 */ /* 0x000fea0003800000 */
.L_x_120:
        /* <DEDUP_REMOVED lines=12> */
.L_x_123:
[----:B------:R-:W-:Y:S05]  /*5890*/  BSYNC B1 ;  /* 0x0000000000017941 */ /* 0x000fea0003800000 */
.L_x_122:
        /* <DEDUP_REMOVED lines=12> */
.L_x_125:
[----:B------:R-:W-:Y:S05]  /*5960*/  BSYNC B1 ;  /* 0x0000000000017941 */ /* 0x000fea0003800000 */
.L_x_124:
        /* <DEDUP_REMOVED lines=12> */
.L_x_127:
[----:B------:R-:W-:Y:S05]  /*5a30*/  BSYNC B1 ;  /* 0x0000000000017941 */ /* 0x000fea0003800000 */
.L_x_126:
        /* <DEDUP_REMOVED lines=12> */
.L_x_129:
[----:B------:R-:W-:Y:S05]  /*5b00*/  BSYNC B1 ;  /* 0x0000000000017941 */ /* 0x000fea0003800000 */
.L_x_128:
        /* <DEDUP_REMOVED lines=12> */
.L_x_131:
[----:B------:R-:W-:Y:S05]  /*5bd0*/  BSYNC B1 ;  /* 0x0000000000017941 */ /* 0x000fea0003800000 */
.L_x_130:
        /* <DEDUP_REMOVED lines=12> */
.L_x_133:
[----:B------:R-:W-:Y:S05]  /*5ca0*/  BSYNC B1 ;  /* 0x0000000000017941 */ /* 0x000fea0003800000 */
.L_x_132:
        /* <DEDUP_REMOVED lines=12> */
.L_x_135:
[----:B------:R-:W-:Y:S05]  /*5d70*/  BSYNC B1 ;  /* 0x0000000000017941 */ /* 0x000fea0003800000 */
.L_x_134:
        /* <DEDUP_REMOVED lines=12> */
.L_x_137:
[----:B------:R-:W-:Y:S05]  /*5e40*/  BSYNC B1 ;  /* 0x0000000000017941 */ /* 0x000fea0003800000 */
.L_x_136:
        /* <DEDUP_REMOVED lines=12> */
.L_x_139:
[----:B------:R-:W-:Y:S05]  /*5f10*/  BSYNC B1 ;  /* 0x0000000000017941 */ /* 0x000fea0003800000 */
.L_x_138:
        /* <DEDUP_REMOVED lines=12> */
.L_x_141:
[----:B------:R-:W-:Y:S05]  /*5fe0*/  BSYNC B1 ;  /* 0x0000000000017941 */ /* 0x000fea0003800000 */
.L_x_140:
        /* <DEDUP_REMOVED lines=12> */
.L_x_143:
[----:B------:R-:W-:Y:S05]  /*60b0*/  BSYNC B1 ;  /* 0x0000000000017941 */ /* 0x000fea0003800000 */
.L_x_142:
        /* <DEDUP_REMOVED lines=12> */
.L_x_145:
[----:B------:R-:W-:Y:S05]  /*6180*/  BSYNC B1 ;  /* 0x0000000000017941 */ /* 0x000fea0003800000 */
.L_x_144:
        /* <DEDUP_REMOVED lines=12> */
.L_x_147:
[----:B------:R-:W-:Y:S05]  /*6250*/  BSYNC B1 ;  /* 0x0000000000017941 */ /* 0x000fea0003800000 */
.L_x_146:
        /* <DEDUP_REMOVED lines=12> */
.L_x_149:
[----:B------:R-:W-:Y:S05]  /*6320*/  BSYNC B1 ;  /* 0x0000000000017941 */ /* 0x000fea0003800000 */
.L_x_148:
        /* <DEDUP_REMOVED lines=12> */
.L_x_151:
[----:B------:R-:W-:Y:S05]  /*63f0*/  BSYNC B1 ;  /* 0x0000000000017941 */ /* 0x000fea0003800000 */
.L_x_150:
        /* <DEDUP_REMOVED lines=12> */
.L_x_153:
[----:B------:R-:W-:Y:S05]  /*64c0*/  BSYNC B1 ;  /* 0x0000000000017941 */ /* 0x000fea0003800000 */
.L_x_152:
        /* <DEDUP_REMOVED lines=12> */
.L_x_155:
[----:B------:R-:W-:Y:S05]  /*6590*/  BSYNC B1 ;  /* 0x0000000000017941 */ /* 0x000fea0003800000 */
.L_x_154:
        /* <DEDUP_REMOVED lines=12> */
.L_x_157:
[----:B------:R-:W-:Y:S05]  /*6660*/  BSYNC B1 ;  /* 0x0000000000017941 */ /* 0x000fea0003800000 */
.L_x_156:
        /* <DEDUP_REMOVED lines=12> */
.L_x_159:
[----:B------:R-:W-:Y:S05]  /*6730*/  BSYNC B1 ;  /* 0x0000000000017941 */ /* 0x000fea0003800000 */
.L_x_158:
[----:B-----5:R-:W-:Y:S01]  /*6740*/  LOP3.LUT R26, R26, 0xff, RZ, 0xc0, !PT ;  /* 0x000000ff1a1a7812 */ /* 0x020fe200078ec0ff */
[----:B------:R-:W-:Y:S01]  /*6750*/  BSSY B1, `(.L_x_160) ;  /* 0x000000b000017945 */ /* 0x000fe20003800000 */
[----:B------:R-:W-:Y:S02]  /*6760*/  ISETP.LT.OR P0, PT, R6, 0x7a, !P0 ;  /* 0x0000007a0600780c */ /* 0x000fe40004701670 */
[----:B------:R-:W-:-:S05]  /*6770*/  F2FP.F16.E4M3.UNPACK_B R26, R26 ;  /* 0x0000001aff1a723e */ /* 0x000fca00020006ff */
[----:B----4-:R-:W-:-:S05]  /*6780*/  HADD2.F32 R27, -RZ, R26.H0_H0 ;  /* 0x2000001aff1b7230 */ /* 0x010fca0000004100 */
[----:B------:R-:W-:-:S04]  /*6790*/  FMUL R26, R27, R12 ;  /* 0x0000000c1b1a7220 */ /* 0x000fc80000400000 */
[----:B------:R-:W-:Y:S01]  /*67a0*/  FFMA R26, R21, R10, R26 ;  /* 0x0000000a151a7223 */ /* 0x000fe2000000001a */
[----:B------:R-:W-:-:S04]  /*67b0*/  PRMT R21, RZ, 0x7610, R21 ;  /* 0x00007610ff157816 */ /* 0x000fc80000000015 */
[----:B------:R-:W-:-:S05]  /*67c0*/  F2FP.SATFINITE.E4M3.F32.PACK_AB_MERGE_C R27, RZ, R26, RZ ;  /* 0x0000001aff1b723e */ /* 0x000fca00048070ff */
[----:B------:R4:W-:Y:S01]  /*67d0*/  @!P4 STG.E.U8 desc[UR14][R18.64+0x78], R27 ;  /* 0x0000781b1200c986 */ /* 0x0009e2000c10110e */
[----:B------:R-:W-:Y:S05]  /*67e0*/  @P0 BRA `(.L_x_161) ;  /* 0x0000000000040947 */ /* 0x000fea0003800000 */
[----:B------:R0:W5:Y:S02]  /*67f0*/  LDG.E.U8 R21, desc[UR14][R4.64+0x79] ;  /* 0x0000790e04157981 */ /* 0x000164000c1e1100 */
.L_x_161:
[----:B------:R-:W-:Y:S05]  /*6800*/  BSYNC B1 ;  /* 0x0000000000017941 */ /* 0x000fea0003800000 */
.L_x_160:
[----:B-----5:R-:W-:Y:S01]  /*6810*/  LOP3.LUT R21, R21, 0xff, RZ, 0xc0, !PT ;  /* 0x000000ff15157812 */ /* 0x020fe200078ec0ff */
[----:B------:R-:W-:Y:S01]  /*6820*/  BSSY B1, `(.L_x_162) ;  /* 0x000000b000017945 */ /* 0x000fe20003800000 */
[----:B------:R-:W-:Y:S02]  /*6830*/  ISETP.LT.OR P3, PT, R6, 0x79, !P1 ;  /* 0x000000790600780c */ /* 0x000fe40004f61670 */
[----:B------:R-:W-:Y:S02]  /*6840*/  F2FP.F16.E4M3.UNPACK_B R21, R21 ;  /* 0x00000015ff15723e */ /* 0x000fe400020006ff */
[----:B0-2---:R-:W-:-:S03]  /*6850*/  PRMT R4, RZ, 0x7610, R4 ;  /* 0x00007610ff047816 */ /* 0x005fc60000000004 */
[----:B------:R-:W-:-:S05]  /*6860*/  HADD2.F32 R21, -RZ, R21.H0_H0 ;  /* 0x20000015ff157230 */ /* 0x000fca0000004100 */
[----:B------:R-:W-:-:S04]  /*6870*/  FMUL R21, R21, R12 ;  /* 0x0000000c15157220 */ /* 0x000fc80000400000 */
[----:B------:R-:W-:-:S05]  /*6880*/  FFMA R21, R20, R10, R21 ;  /* 0x0000000a14157223 */ /* 0x000fca0000000015 */
[----:B------:R-:W-:-:S05]  /*6890*/  F2FP.SATFINITE.E4M3.F32.PACK_AB_MERGE_C R21, RZ, R21, RZ ;  /* 0x00000015ff15723e */ /* 0x000fca00048070ff */
[----:B------:R0:W-:Y:S01]  /*68a0*/  @!P0 STG.E.U8 desc[UR14][R18.64+0x79], R21 ;  /* 0x0000791512008986 */ /* 0x0001e2000c10110e */
[----:B------:R-:W-:Y:S05]  /*68b0*/  @P3 BRA `(.L_x_163) ;  /* 0x0000000000043947 */ /* 0x000fea0003800000 */
[----:B------:R2:W5:Y:S02]  /*68c0*/  LDG.E.U8 R4, desc[UR14][R24.64+0x78] ;  /* 0x0000780e18047981 */ /* 0x000564000c1e1100 */
.L_x_163:
[----:B------:R-:W-:Y:S05]  /*68d0*/  BSYNC B1 ;  /* 0x0000000000017941 */ /* 0x000fea0003800000 */
.L_x_162:
        /* <DEDUP_REMOVED lines=12> */
.L_x_165:
[----:B------:R-:W-:Y:S05]  /*69a0*/  BSYNC B1 ;  /* 0x0000000000017941 */ /* 0x000fea0003800000 */
.L_x_164:
[----:B------:R-:W-:Y:S05]  /*69b0*/  @P1 BRA `(.L_x_166) ;  /* 0x0000001000281947 */ /* 0x000fea0003800000 */
[----:B-----5:R-:W-:-:S04]  /*69c0*/  LOP3.LUT R4, R4, 0xff, RZ, 0xc0, !PT ;  /* 0x000000ff04047812 */ /* 0x020fc800078ec0ff */
[----:B------:R-:W-:-:S05]  /*69d0*/  F2FP.F16.E4M3.UNPACK_B R4, R4 ;  /* 0x00000004ff04723e */ /* 0x000fca00020006ff */
[----:B0-----:R-:W-:-:S05]  /*69e0*/  HADD2.F32 R5, -RZ, R4.H0_H0 ;  /* 0x20000004ff057230 */ /* 0x001fca0000004100 */
[----:B------:R-:W-:-:S04]  /*69f0*/  FMUL R5, R5, R12 ;  /* 0x0000000c05057220 */ /* 0x000fc80000400000 */
[----:B------:R-:W-:-:S05]  /*6a00*/  FFMA R5, R22, R10, R5 ;  /* 0x0000000a16057223 */ /* 0x000fca0000000005 */
[----:B------:R-:W-:-:S05]  /*6a10*/  F2FP.SATFINITE.E4M3.F32.PACK_AB_MERGE_C R5, RZ, R5, RZ ;  /* 0x00000005ff05723e */ /* 0x000fca00048070ff */
[----:B------:R0:W-:Y:S01]  /*6a20*/  STG.E.U8 desc[UR14][R16.64+0x79], R5 ;  /* 0x0000790510007986 */ /* 0x0001e2000c10110e */
[----:B------:R-:W-:Y:S05]  /*6a30*/  BRA `(.L_x_166) ;  /* 0x0000001000087947 */ /* 0x000fea0003800000 */
.L_x_37:
[----:B------:R-:W-:Y:S01]  /*6a40*/  ISETP.GE.AND P1, PT, R30, 0x1, PT ;  /* 0x000000011e00780c */ /* 0x000fe20003f26270 */
[-C--:B------:R-:W-:Y:S01]  /*6a50*/  FMUL R149, R149, R10.reuse ;  /* 0x0000000a95957220 */ /* 0x080fe20000400000 */
[-C--:B------:R-:W-:Y:S01]  /*6a60*/  FMUL R144, R144, R10.reuse ;  /* 0x0000000a90907220 */ /* 0x080fe20000400000 */
[----:B------:R-:W-:Y:S01]  /*6a70*/  ISETP.GE.AND P0, PT, R30, 0x9, PT ;  /* 0x000000091e00780c */ /* 0x000fe20003f06270 */
[-C--:B------:R-:W-:Y:S01]  /*6a80*/  FMUL R147, R147, R10.reuse ;  /* 0x0000000a93937220 */ /* 0x080fe20000400000 */
[----:B------:R-:W-:Y:S01]  /*6a90*/  ISETP.LT.OR P4, PT, R6, 0x1, !P1 ;  /* 0x000000010600780c */ /* 0x000fe20004f81670 */
[-C--:B------:R-:W-:Y:S01]  /*6aa0*/  FMUL R142, R142, R10.reuse ;  /* 0x0000000a8e8e7220 */ /* 0x080fe20000400000 */
[----:B------:R-:W-:Y:S01]  /*6ab0*/  ISETP.LT.OR P5, PT, R6, 0x2, !P1 ;  /* 0x000000020600780c */ /* 0x000fe20004fa1670 */
[-C--:B------:R-:W-:Y:S01]  /*6ac0*/  FMUL R145, R145, R10.reuse ;  /* 0x0000000a91917220 */ /* 0x080fe20000400000 */
[----:B------:R-:W-:Y:S01]  /*6ad0*/  F2FP.SATFINITE.E4M3.F32.PACK_AB_MERGE_C R149, RZ, R149, RZ ;  /* 0x00000095ff95723e */ /* 0x000fe200048070ff */
[----:B------:R-:W-:Y:S01]  /*6ae0*/  FMUL R140, R140, R10 ;  /* 0x0000000a8c8c7220 */ /* 0x000fe20000400000 */
[----:B------:R-:W-:Y:S01]  /*6af0*/  F2FP.SATFINITE.E4M3.F32.PACK_AB_MERGE_C R5, RZ, R144, RZ ;  /* 0x00000090ff05723e */ /* 0x000fe200048070ff */
[-C--:B------:R-:W-:Y:S01]  /*6b00*/  FMUL R143, R143, R10.reuse ;  /* 0x0000000a8f8f7220 */ /* 0x080fe20000400000 */
[----:B------:R-:W-:Y:S01]  /*6b10*/  ISETP.LT.OR P3, PT, R6, 0x1, !P0 ;  /* 0x000000010600780c */ /* 0x000fe20004761670 */
[-C--:B------:R-:W-:Y:S01]  /*6b20*/  FMUL R138, R138, R10.reuse ;  /* 0x0000000a8a8a7220 */ /* 0x080fe20000400000 */
[C---:B------:R-:W-:Y:S01]  /*6b30*/  ISETP.LT.OR P6, PT, R6.reuse, 0xa, !P1 ;  /* 0x0000000a0600780c */ /* 0x040fe20004fc1670 */
[-C--:B------:R-:W-:Y:S01]  /*6b40*/  FMUL R141, R141, R10.reuse ;  /* 0x0000000a8d8d7220 */ /* 0x080fe20000400000 */
[----:B------:R-:W-:Y:S01]  /*6b50*/  F2FP.SATFINITE.E4M3.F32.PACK_AB_MERGE_C R147, RZ, R147, RZ ;  /* 0x00000093ff93723e */ /* 0x000fe200048070ff */
[----:B------:R-:W-:Y:S01]  /*6b60*/  @!P4 STG.E.U8 desc[UR14][R18.64], R149 ;  /* 0x000000951200c986 */ /* 0x000fe2000c10110e */
[----:B------:R-:W-:Y:S01]  /*6b70*/  ISETP.LT.OR P4, PT, R6, 0x2, !P0 ;  /* 0x000000020600780c */ /* 0x000fe20004781670 */
[----:B------:R-:W-:Y:S01]  /*6b80*/  FMUL R136, R136, R10 ;  /* 0x0000000a88887220 */ /* 0x000fe20000400000 */
[----:B------:R-:W-:Y:S01]  /*6b90*/  F2FP.SATFINITE.E4M3.F32.PACK_AB_MERGE_C R25, RZ, R142, RZ ;  /* 0x0000008eff19723e */ /* 0x000fe200048070ff */
[----:B------:R0:W-:Y:S01]  /*6ba0*/  @!P5 STG.E.U8 desc[UR14][R18.64+0x1], R5 ;  /* 0x000001051200d986 */ /* 0x0001e2000c10110e */
[C---:B------:R-:W-:Y:S01]  /*6bb0*/  ISETP.LT.OR P5, PT, R6.reuse, 0x9, !P1 ;  /* 0x000000090600780c */ /* 0x040fe20004fa1670 */
[-C--:B------:R-:W-:Y:S01]  /*6bc0*/  FMUL R139, R139, R10.reuse ;  /* 0x0000000a8b8b7220 */ /* 0x080fe20000400000 */
[----:B------:R-:W-:Y:S01]  /*6bd0*/  F2FP.SATFINITE.E4M3.F32.PACK_AB_MERGE_C R145, RZ, R145, RZ ;  /* 0x00000091ff91723e */ /* 0x000fe200048070ff */
[----:B------:R-:W-:Y:S01]  /*6be0*/  @!P3 STG.E.U8 desc[UR14][R16.64], R147 ;  /* 0x000000931000b986 */ /* 0x000fe2000c10110e */
[----:B------:R-:W-:Y:S01]  /*6bf0*/  ISETP.LT.OR P3, PT, R6, 0x9, !P0 ;  /* 0x000000090600780c */ /* 0x000fe20004761670 */
[-C--:B------:R-:W-:Y:S01]  /*6c00*/  FMUL R134, R134, R10.reuse ;  /* 0x0000000a86867220 */ /* 0x080fe20000400000 */
[----:B------:R-:W-:Y:S01]  /*6c10*/  F2FP.SATFINITE.E4M3.F32.PACK_AB_MERGE_C R143, RZ, R143, RZ ;  /* 0x0000008fff8f723e */ /* 0x000fe200048070ff */
[-C--:B------:R-:W-:Y:S01]  /*6c20*/  FMUL R137, R137, R10.reuse ;  /* 0x0000000a89897220 */ /* 0x080fe20000400000 */
[----:B------:R-:W-:Y:S01]  /*6c30*/  F2FP.SATFINITE.E4M3.F32.PACK_AB_MERGE_C R141, RZ, R141, RZ ;  /* 0x0000008dff8d723e */ /* 0x000fe200048070ff */
[----:B------:R1:W-:Y:S01]  /*6c40*/  @!P4 STG.E.U8 desc[UR14][R16.64+0x1], R25 ;  /* 0x000001191000c986 */ /* 0x0003e2000c10110e */
[----:B------:R-:W-:Y:S01]  /*6c50*/  ISETP.LT.OR P4, PT, R6, 0xa, !P0 ;  /* 0x0000000a0600780c */ /* 0x000fe20004781670 */
[----:B------:R-:W-:Y:S01]  /*6c60*/  FMUL R132, R132, R10 ;  /* 0x0000000a84847220 */ /* 0x000fe20000400000 */
[----:B0-----:R-:W-:Y:S01]  /*6c70*/  F2FP.SATFINITE.E4M3.F32.PACK_AB_MERGE_C R5, RZ, R140, RZ ;  /* 0x0000008cff05723e */ /* 0x001fe200048070ff */
[----:B------:R-:W-:Y:S01]  /*6c80*/  @!P5 STG.E.U8 desc[UR14][R18.64+0x8], R145 ;  /* 0x000008911200d986 */ /* 0x000fe2000c10110e */
[C---:B------:R-:W-:Y:S01]  /*6c90*/  ISETP.LT.OR P5, PT, R6.reuse, 0x11, !P1 ;  /* 0x000000110600780c */ /* 0x040fe20004fa1670 */
[-C--:B------:R-:W-:Y:S01]  /*6ca0*/  FMUL R135, R135, R10.reuse ;  /* 0x0000000a87877220 */ /* 0x080fe20000400000 */
[----:B------:R-:W-:Y:S01]  /*6cb0*/  F2FP.SATFINITE.E4M3.F32.PACK_AB_MERGE_C R139, RZ, R139, RZ ;  /* 0x0000008bff8b723e */ /* 0x000fe200048070ff */
[----:B------:R0:W-:Y:S01]  /*6cc0*/  @!P6 STG.E.U8 desc[UR14][R18.64+0x9], R5 ;  /* 0x000009051200e986 */ /* 0x0001e2000c10110e */
[----:B------:R-:W-:Y:S01]  /*6cd0*/  ISETP.LT.OR P6, PT, R6, 0x12, !P1 ;  /* 0x000000120600780c */ /* 0x000fe20004fc1670 */
[----:B------:R-:W-:Y:S01]  /*6ce0*/  FMUL R130, R130, R10 ;  /* 0x0000000a82827220 */ /* 0x000fe20000400000 */
[----:B------:R-:W-:Y:S01]  /*6cf0*/  F2FP.SATFINITE.E4M3.F32.PACK_AB_MERGE_C R137, RZ, R137, RZ ;  /* 0x00000089ff89723e */ /* 0x000fe200048070ff */
[----:B------:R-:W-:Y:S01]  /*6d00*/  @!P3 STG.E.U8 desc[UR14][R16.64+0x8], R143 ;  /* 0x0000088f1000b986 */ /* 0x000fe2000c10110e */
[----:B-1----:R-:W-:Y:S01]  /*6d10*/  F2FP.SATFINITE.E4M3.F32.PACK_AB_MERGE_C R25, RZ, R138, RZ ;  /* 0x0000008aff19723e */ /* 0x002fe200048070ff */
[-C--:B------:R-:W-:Y:S01]  /*6d20*/  FMUL R133, R133, R10.reuse ;  /* 0x0000000a85857220 */ /* 0x080fe20000400000 */
[----:B------:R-:W-:Y:S01]  /*6d30*/  ISETP.LT.OR P3, PT, R6, 0x11, !P0 ;  /* 0x000000110600780c */ /* 0x000fe20004761670 */
[-C--:B------:R-:W-:Y:S01]  /*6d40*/  FMUL R128, R128, R10.reuse ;  /* 0x0000000a80807220 */ /* 0x080fe20000400000 */
[----:B------:R-:W-:Y:S01]  /*6d50*/  F2FP.SATFINITE.E4M3.F32.PACK_AB_MERGE_C R135, RZ, R135, RZ ;  /* 0x00000087ff87723e */ /* 0x000fe200048070ff */
[----:B------:R1:W-:Y:S01]  /*6d60*/  @!P4 STG.E.U8 desc[UR14][R16.64+0x9], R25 ;  /* 0x000009191000c986 */ /* 0x0003e2000c10110e */
[C---:B------:R-:W-:Y:S01]  /*6d70*/  ISETP.LT.OR P4, PT, R6.reuse, 0x12, !P0 ;  /* 0x000000120600780c */ /* 0x040fe20004781670 */
[----:B------:R-:W-:Y:S01]  /*6d80*/  FMUL R131, R131, R10 ;  /* 0x0000000a83837220 */ /* 0x000fe20000400000 */
[----:B0-----:R-:W-:Y:S01]  /*6d90*/  F2FP.SATFINITE.E4M3.F32.PACK_AB_MERGE_C R5, RZ, R136, RZ ;  /* 0x00000088ff05723e */ /* 0x001fe200048070ff */
[----:B------:R-:W-:Y:S01]  /*6da0*/  @!P5 STG.E.U8 desc[UR14][R18.64+0x10], R141 ;  /* 0x0000108d1200d986 */ /* 0x000fe2000c10110e */
[----:B------:R-:W-:Y:S01]  /*6db0*/  ISETP.LT.OR P5, PT, R6, 0x19, !P1 ;  /* 0x000000190600780c */ /* 0x000fe20004fa1670 */
[-C--:B------:R-:W-:Y:S01]  /*6dc0*/  FMUL R126, R126, R10.reuse ;  /* 0x0000000a7e7e7220 */ /* 0x080fe20000400000 */
[----:B------:R-:W-:Y:S01]  /*6dd0*/  F2FP.SATFINITE.E4M3.F32.PACK_AB_MERGE_C R133, RZ, R133, RZ ;  /* 0x00000085ff85723e */ /* 0x000fe200048070ff */
[----:B------:R0:W-:Y:S01]  /*6de0*/  @!P6 STG.E.U8 desc[UR14][R18.64+0x11], R5 ;  /* 0x000011051200e986 */ /* 0x0001e2000c10110e */
[----:B------:R-:W-:Y:S01]  /*6df0*/  ISETP.LT.OR P6, PT, R6, 0x1a, !P1 ;  /* 0x0000001a0600780c */ /* 0x000fe20004fc1670 */
[-C--:B------:R-:W-:Y:S01]  /*6e00*/  FMUL R129, R129, R10.reuse ;  /* 0x0000000a81817220 */ /* 0x080fe20000400000 */
[----:B------:R-:W-:Y:S01]  /*6e10*/  FMUL R124, R124, R10 ;  /* 0x0000000a7c7c7220 */ /* 0x000fe20000400000 */
[----:B-1----:R-:W-:Y:S01]  /*6e20*/  F2FP.SATFINITE.E4M3.F32.PACK_AB_MERGE_C R25, RZ, R134, RZ ;  /* 0x00000086ff19723e */ /* 0x002fe200048070ff */
[----:B------:R-:W-:Y:S01]  /*6e30*/  @!P3 STG.E.U8 desc[UR14][R16.64+0x10], R139 ;  /* 0x0000108b1000b986 */ /* 0x000fe2000c10110e */
[C---:B------:R-:W-:Y:S01]  /*6e40*/  ISETP.LT.OR P3, PT, R6.reuse, 0x19, !P0 ;  /* 0x000000190600780c */ /* 0x040fe20004761670 */
        /* <DEDUP_REMOVED lines=37> */
[-C--:B------:R-:W-:Y:S01]  /*70a0*/  FMUL R112, R112, R10.reuse ;  /* 0x0000000a70707220 */ /* 0x080fe20000400000 */
        /* <DEDUP_REMOVED lines=81> */
[C---:B------:R-:W-:Y:S01]  /*75c0*/  ISETP.LT.OR P6, PT, R6.reuse, 0x52, !P1 ;  /* 0x000000520600780c */ /* 0x040fe20004fc1670 */
        /* <DEDUP_REMOVED lines=22> */
[----:B------:R-:W-:-:S02]  /*7730*/  ISETP.LT.OR P3, PT, R6, 0x59, !P0 ;  /* 0x000000590600780c */ /* 0x000fc40004761670 */
[----:B------:R-:W-:Y:S01]  /*7740*/  F2FP.SATFINITE.E4M3.F32.PACK_AB_MERGE_C R91, RZ, R91, RZ ;  /* 0x0000005bff5b723e */ /* 0x000fe200048070ff */
[----:B------:R1:W-:Y:S01]  /*7750*/  @!P4 STG.E.U8 desc[UR14][R16.64+0x51], R25 ;  /* 0x000051191000c986 */ /* 0x0003e2000c10110e */
[C---:B------:R-:W-:Y:S02]  /*7760*/  ISETP.LT.OR P4, PT, R6.reuse, 0x5a, !P0 ;  /* 0x0000005a0600780c */ /* 0x040fe40004781670 */
[----:B0-----:R-:W-:Y:S01]  /*7770*/  F2FP.SATFINITE.E4M3.F32.PACK_AB_MERGE_C R5, RZ, R100, RZ ;  /* 0x00000064ff05723e */ /* 0x001fe200048070ff */
[----:B------:R-:W-:Y:S01]  /*7780*/  @!P5 STG.E.U8 desc[UR14][R18.64+0x58], R105 ;  /* 0x000058691200d986 */ /* 0x000fe2000c10110e */
[C---:B------:R-:W-:Y:S02]  /*7790*/  ISETP.LT.OR P5, PT, R6.reuse, 0x61, !P1 ;  /* 0x000000610600780c */ /* 0x040fe40004fa1670 */
[----:B------:R-:W-:Y:S01]  /*77a0*/  F2FP.SATFINITE.E4M3.F32.PACK_AB_MERGE_C R21, RZ, R21, RZ ;  /* 0x00000015ff15723e */ /* 0x000fe200048070ff */
[----:B------:R0:W-:Y:S01]  /*77b0*/  @!P6 STG.E.U8 desc[UR14][R18.64+0x59], R5 ;  /* 0x000059051200e986 */ /* 0x0001e2000c10110e */
[----:B------:R-:W-:-:S02]  /*77c0*/  ISETP.LT.OR P6, PT, R6, 0x62, !P1 ;  /* 0x000000620600780c */ /* 0x000fc40004fc1670 */
[----:B------:R-:W-:Y:S01]  /*77d0*/  F2FP.SATFINITE.E4M3.F32.PACK_AB_MERGE_C R23, RZ, R23, RZ ;  /* 0x00000017ff17723e */ /* 0x000fe200048070ff */
[----:B------:R-:W-:Y:S01]  /*77e0*/  @!P3 STG.E.U8 desc[UR14][R16.64+0x58], R103 ;  /* 0x000058671000b986 */ /* 0x000fe2000c10110e */
[----:B-1----:R-:W-:Y:S02]  /*77f0*/  F2FP.SATFINITE.E4M3.F32.PACK_AB_MERGE_C R25, RZ, R98, RZ ;  /* 0x00000062ff19723e */ /* 0x002fe400048070ff */
[C---:B------:R-:W-:Y:S02]  /*7800*/  ISETP.LT.OR P3, PT, R6.reuse, 0x61, !P0 ;  /* 0x000000610600780c */ /* 0x040fe40004761670 */
[----:B------:R-:W-:Y:S01]  /*7810*/  F2FP.SATFINITE.E4M3.F32.PACK_AB_MERGE_C R27, RZ, R22, RZ ;  /* 0x00000016ff1b723e */ /* 0x000fe200048070ff */
[----:B------:R1:W-:Y:S01]  /*7820*/  @!P4 STG.E.U8 desc[UR14][R16.64+0x59], R25 ;  /* 0x000059191000c986 */ /* 0x0003e2000c10110e */
[C---:B------:R-:W-:Y:S02]  /*7830*/  ISETP.LT.OR P4, PT, R6.reuse, 0x62, !P0 ;  /* 0x000000620600780c */ /* 0x040fe40004781670 */
[----:B0-----:R-:W-:Y:S01]  /*7840*/  F2FP.SATFINITE.E4M3.F32.PACK_AB_MERGE_C R5, RZ, R96, RZ ;  /* 0x00000060ff05723e */ /* 0x001fe200048070ff */
[----:B------:R-:W-:Y:S01]  /*7850*/  @!P5 STG.E.U8 desc[UR14][R18.64+0x60], R101 ;  /* 0x000060651200d986 */ /* 0x000fe2000c10110e */
[----:B------:R-:W-:-:S03]  /*7860*/  ISETP.LT.OR P5, PT, R6, 0x69, !P1 ;  /* 0x000000690600780c */ /* 0x000fc60004fa1670 */
[----:B------:R0:W-:Y:S01]  /*7870*/  @!P6 STG.E.U8 desc[UR14][R18.64+0x61], R5 ;  /* 0x000061051200e986 */ /* 0x0001e2000c10110e */
[C---:B------:R-:W-:Y:S02]  /*7880*/  ISETP.LT.OR P6, PT, R6.reuse, 0x6a, !P1 ;  /* 0x0000006a0600780c */ /* 0x040fe40004fc1670 */
[----:B-1----:R-:W-:Y:S01]  /*7890*/  F2FP.SATFINITE.E4M3.F32.PACK_AB_MERGE_C R25, RZ, R94, RZ ;  /* 0x0000005eff19723e */ /* 0x002fe200048070ff */
[----:B------:R-:W-:Y:S01]  /*78a0*/  @!P3 STG.E.U8 desc[UR14][R16.64+0x60], R99 ;  /* 0x000060631000b986 */ /* 0x000fe2000c10110e */
[----:B------:R-:W-:-:S03]  /*78b0*/  ISETP.LT.OR P3, PT, R6, 0x69, !P0 ;  /* 0x000000690600780c */ /* 0x000fc60004761670 */
        /* <DEDUP_REMOVED lines=12> */
[C---:B------:R-:W-:Y:S01]  /*7980*/  ISETP.LT.OR P1, PT, R6.reuse, 0x7a, !P1 ;  /* 0x0000007a0600780c */ /* 0x040fe20004f21670 */
[----:B------:R2:W-:Y:S01]  /*7990*/  @!P5 STG.E.U8 desc[UR14][R18.64+0x70], R93 ;  /* 0x0000705d1200d986 */ /* 0x0005e2000c10110e */
[C---:B------:R-:W-:Y:S02]  /*79a0*/  ISETP.LT.OR P5, PT, R6.reuse, 0x72, !P0 ;  /* 0x000000720600780c */ /* 0x040fe400047a1670 */
[----:B0-----:R-:W-:Y:S01]  /*79b0*/  F2FP.SATFINITE.E4M3.F32.PACK_AB_MERGE_C R5, RZ, R88, RZ ;  /* 0x00000058ff05723e */ /* 0x001fe200048070ff */
[----:B------:R2:W-:Y:S01]  /*79c0*/  @!P6 STG.E.U8 desc[UR14][R18.64+0x71], R89 ;  /* 0x000071591200e986 */ /* 0x0005e2000c10110e */
[C---:B------:R-:W-:Y:S02]  /*79d0*/  ISETP.LT.OR P6, PT, R6.reuse, 0x79, !P0 ;  /* 0x000000790600780c */ /* 0x040fe400047c1670 */
[----:B------:R-:W-:Y:S01]  /*79e0*/  ISETP.LT.OR P0, PT, R6, 0x7a, !P0 ;  /* 0x0000007a0600780c */ /* 0x000fe20004701670 */
[----:B------:R2:W-:Y:S01]  /*79f0*/  @!P3 STG.E.U8 desc[UR14][R16.64+0x70], R91 ;  /* 0x0000705b1000b986 */ /* 0x0005e2000c10110e */
[----:B-1----:R-:W-:-:S05]  /*7a00*/  F2FP.SATFINITE.E4M3.F32.PACK_AB_MERGE_C R25, RZ, R20, RZ ;  /* 0x00000014ff19723e */ /* 0x002fca00048070ff */
[----:B------:R2:W-:Y:S04]  /*7a10*/  @!P5 STG.E.U8 desc[UR14][R16.64+0x71], R5 ;  /* 0x000071051000d986 */ /* 0x0005e8000c10110e */
[----:B------:R2:W-:Y:S04]  /*7a20*/  @!P4 STG.E.U8 desc[UR14][R18.64+0x78], R21 ;  /* 0x000078151200c986 */ /* 0x0005e8000c10110e */
[----:B------:R2:W-:Y:S04]  /*7a30*/  @!P1 STG.E.U8 desc[UR14][R18.64+0x79], R25 ;  /* 0x0000791912009986 */ /* 0x0005e8000c10110e */
[----:B------:R2:W-:Y:S04]  /*7a40*/  @!P6 STG.E.U8 desc[UR14][R16.64+0x78], R23 ;  /* 0x000078171000e986 */ /* 0x0005e8000c10110e */
[----:B------:R2:W-:Y:S02]  /*7a50*/  @!P0 STG.E.U8 desc[UR14][R16.64+0x79], R27 ;  /* 0x0000791b10008986 */ /* 0x0005e4000c10110e */
.L_x_166:
[----:B------:R-:W-:Y:S05]  /*7a60*/  BSYNC B0 ;  /* 0x0000000000007941 */ /* 0x000fea0003800000 */
.L_x_36:
[C---:B------:R-:W-:Y:S01]  /*7a70*/  LEA R2, P0, R8.reuse, R2, 0x1 ;  /* 0x0000000208027211 */ /* 0x040fe200078008ff */
[----:B------:R-:W-:Y:S01]  /*7a80*/  ULDC.64 UR6, c[0x0][0x650] ;  /* 0x0001940000067ab9 */ /* 0x000fe20000000a00 */
[----:B-----5:R-:W-:Y:S01]  /*7a90*/  IMAD.U32 R4, RZ, RZ, UR12 ;  /* 0x0000000cff047e24 */ /* 0x020fe2000f8e00ff */
[----:B0-2---:R-:W-:Y:S01]  /*7aa0*/  PRMT R16, RZ, 0x7610, R16 ;  /* 0x00007610ff107816 */ /* 0x005fe20000000010 */
[----:B------:R-:W-:Y:S01]  /*7ab0*/  IMAD.MOV.U32 R6, RZ, RZ, -0x1 ;  /* 0xffffffffff067424 */ /* 0x000fe200078e00ff */
[----:B------:R-:W-:Y:S01]  /*7ac0*/  LEA.HI.X R3, R8, R3, R0, 0x1, P0 ;  /* 0x0000000308037211 */ /* 0x000fe200000f0c00 */
[----:B------:R0:W-:Y:S01]  /*7ad0*/  SYNCS.ARRIVE.TRANS64.A1T0 RZ, [R4+UR22], RZ ;  /* 0x000000ff04ff79a7 */ /* 0x0001e20008100016 */
[----:B------:R-:W-:Y:S01]  /*7ae0*/  ISETP.GE.U32.AND P0, PT, R2, UR6, PT ;  /* 0x0000000602007c0c */ /* 0x000fe2000bf06070 */
[----:B------:R-:W-:-:S03]  /*7af0*/  IMAD.MOV.U32 R5, RZ, RZ, -0x1 ;  /* 0xffffffffff057424 */ /* 0x000fc600078e00ff */
[----:B------:R-:W-:Y:S01]  /*7b00*/  ISETP.GE.U32.AND.EX P0, PT, R3, UR7, PT, P0 ;  /* 0x0000000703007c0c */ /* 0x000fe2000bf06100 */
[----:B0-----:R-:W-:-:S12]  /*7b10*/  IMAD.MOV.U32 R4, RZ, RZ, -0x1 ;  /* 0xffffffffff047424 */ /* 0x001fd800078e00ff */
[----:B------:R-:W-:Y:S05]  /*7b20*/  @P0 BRA `(.L_x_167) ;  /* 0x0000000400600947 */ /* 0x000fea0003800000 */
[----:B------:R-:W0:Y:S01]  /*7b30*/  S2R R26, SR_CTAID.X ;  /* 0x00000000001a7919 */ /* 0x000e220000002500 */
[----:B------:R-:W2:Y:S01]  /*7b40*/  LDC.64 R20, c[0x0][0x628] ;  /* 0x00018a00ff147b82 */ /* 0x000ea20000000a00 */
[----:B------:R-:W-:Y:S01]  /*7b50*/  ULDC UR6, c[0x0][0x150] ;  /* 0x0000540000067ab9 */ /* 0x000fe20000000800 */
[----:B-1--4-:R-:W-:Y:S01]  /*7b60*/  IMAD.MOV.U32 R18, RZ, RZ, R2 ;  /* 0x000000ffff127224 */ /* 0x012fe200078e0002 */
[----:B------:R-:W1:Y:S01]  /*7b70*/  S2R R28, SR_CTAID.Y ;  /* 0x00000000001c7919 */ /* 0x000e620000002600 */
[----:B------:R-:W-:-:S04]  /*7b80*/  IMAD.MOV.U32 R19, RZ, RZ, R3 ;  /* 0x000000ffff137224 */ /* 0x000fc800078e0003 */
[----:B------:R-:W4:Y:S08]  /*7b90*/  LDC R29, c[0x0][0x144] ;  /* 0x00005100ff1d7b82 */ /* 0x000f300000000800 */
[----:B------:R-:W1:Y:S08]  /*7ba0*/  LDC R6, c[0x0][0x630] ;  /* 0x00018c00ff067b82 */ /* 0x000e700000000800 */
[----:B---3--:R-:W3:Y:S01]  /*7bb0*/  LDC.64 R24, c[0x0][0x620] ;  /* 0x00018800ff187b82 */ /* 0x008ee20000000a00 */
[----:B--2---:R-:W-:-:S04]  /*7bc0*/  ISETP.NE.U32.AND P0, PT, R20, RZ, PT ;  /* 0x000000ff1400720c */ /* 0x004fc80003f05070 */
[----:B------:R-:W-:Y:S02]  /*7bd0*/  ISETP.NE.AND.EX P0, PT, R21, RZ, PT, P0 ;  /* 0x000000ff1500720c */ /* 0x000fe40003f05300 */
[----:B0-----:R-:W-:-:S05]  /*7be0*/  I2FP.F32.U32 R4, R26 ;  /* 0x0000001a00047245 */ /* 0x001fca0000201000 */
[----:B------:R-:W-:-:S04]  /*7bf0*/  FMUL R4, R4, UR6 ;  /* 0x0000000604047c20 */ /* 0x000fc80008400000 */
[----:B------:R0:W2:Y:S02]  /*7c00*/  F2I.U32.TRUNC.NTZ R27, R4 ;  /* 0x00000004001b7305 */ /* 0x0000a4000020f000 */
[----:B-1--4-:R-:W-:Y:S05]  /*7c10*/  @!P0 BRA `(.L_x_168) ;  /* 0x0000000000288947 */ /* 0x012fea0003800000 */
[----:B------:R-:W1:Y:S02]  /*7c20*/  LDC R5, c[0x0][0x634] ;  /* 0x00018d00ff057b82 */ /* 0x000e640000000800 */
[----:B-1----:R-:W-:-:S05]  /*7c30*/  IADD3 R19, P0, R2, R5, RZ ;  /* 0x0000000502137210 */ /* 0x002fca0007f1e0ff */
[----:B------:R-:W-:-:S04]  /*7c40*/  IMAD.X R23, RZ, RZ, R3, P0 ;  /* 0x000000ffff177224 */ /* 0x000fc800000e0603 */
[----:B0-----:R-:W-:-:S04]  /*7c50*/  IMAD.WIDE.U32 R4, R23, R20, RZ ;  /* 0x0000001417047225 */ /* 0x001fc800078e00ff */
[----:B------:R-:W-:-:S04]  /*7c60*/  IMAD.WIDE.U32 R16, P0, R19, R21, R4 ;  /* 0x0000001513107225 */ /* 0x000fc80007800004 */
[----:B------:R-:W-:-:S04]  /*7c70*/  IMAD.WIDE.U32 R4, R19, R20, RZ ;  /* 0x0000001413047225 */ /* 0x000fc800078e00ff */
[----:B------:R-:W-:Y:S01]  /*7c80*/  IMAD.X R19, RZ, RZ, RZ, P0 ;  /* 0x000000ffff137224 */ /* 0x000fe200000e06ff */
[----:B------:R-:W-:Y:S01]  /*7c90*/  IADD3 RZ, P0, R5, R16, RZ ;  /* 0x0000001005ff7210 */ /* 0x000fe20007f1e0ff */
[----:B------:R-:W-:-:S04]  /*7ca0*/  IMAD.MOV.U32 R18, RZ, RZ, R17 ;  /* 0x000000ffff127224 */ /* 0x000fc800078e0011 */
[----:B------:R-:W-:-:S08]  /*7cb0*/  IMAD.WIDE.U32.X R18, R23, R21, R18, P0 ;  /* 0x0000001517127225 */ /* 0x000fd000000e0412 */
.L_x_168:
[-CC-:B------:R-:W-:Y:S01]  /*7cc0*/  SHF.R.U64 R22, R18, R6.reuse, R19.reuse ;  /* 0x0000000612167219 */ /* 0x180fe20000001213 */
[----:B------:R-:W1:Y:S01]  /*7cd0*/  LDC.64 R32, c[0x0][0x640] ;  /* 0x00019000ff207b82 */ /* 0x000e620000000a00 */
[----:B0-----:R-:W-:Y:S01]  /*7ce0*/  SHF.R.U32.HI R4, RZ, R6, R19 ;  /* 0x00000006ff047219 */ /* 0x001fe20000011613 */
[----:B--2---:R-:W-:Y:S01]  /*7cf0*/  IMAD.MOV R27, RZ, RZ, -R27 ;  /* 0x000000ffff1b7224 */ /* 0x004fe200078e0a1b */
[----:B------:R-:W-:Y:S01]  /*7d00*/  IADD3 R17, P0, RZ, -R22, RZ ;  /* 0x80000016ff117210 */ /* 0x000fe20007f1e0ff */
[----:B------:R-:W-:Y:S01]  /*7d10*/  ULDC UR6, c[0x0][0x154] ;  /* 0x0000550000067ab9 */ /* 0x000fe20000000800 */
[----:B------:R-:W-:Y:S02]  /*7d20*/  IMAD.MOV.U32 R19, RZ, RZ, 0x1 ;  /* 0x00000001ff137424 */ /* 0x000fe400078e00ff */
[----:B------:R-:W-:Y:S01]  /*7d30*/  IMAD R27, R29, R27, R26 ;  /* 0x0000001b1d1b7224 */ /* 0x000fe200078e021a */
[----:B------:R-:W0:Y:S01]  /*7d40*/  LDC R16, c[0x0][0x618] ;  /* 0x00018600ff107b82 */ /* 0x000e220000000800 */
[----:B------:R-:W-:-:S04]  /*7d50*/  IMAD.X R5, RZ, RZ, ~R4, P0 ;  /* 0x000000ffff057224 */ /* 0x000fc800000e0e04 */
[-C--:B---3--:R-:W-:Y:S02]  /*7d60*/  IMAD R6, R5, R24.reuse, RZ ;  /* 0x0000001805067224 */ /* 0x088fe400078e02ff */
[C---:B------:R-:W-:Y:S01]  /*7d70*/  IMAD.WIDE.U32 R4, R17.reuse, R24, R2 ;  /* 0x0000001811047225 */ /* 0x040fe200078e0002 */
[----:B------:R-:W2:Y:S03]  /*7d80*/  LDC R18, c[0x0][0x608] ;  /* 0x00018200ff127b82 */ /* 0x000ea60000000800 */
[----:B------:R-:W-:Y:S01]  /*7d90*/  IMAD R17, R17, R25, R6 ;  /* 0x0000001911117224 */ /* 0x000fe200078e0206 */
[----:B------:R-:W-:-:S03]  /*7da0*/  I2FP.F32.U32 R6, R28 ;  /* 0x0000001c00067245 */ /* 0x000fc60000201000 */
[----:B------:R-:W-:Y:S01]  /*7db0*/  IMAD.IADD R5, R5, 0x1, R17 ;  /* 0x0000000105057824 */ /* 0x000fe200078e0211 */
[----:B------:R-:W3:Y:S01]  /*7dc0*/  LDC R30, c[0x0][0x658] ;  /* 0x00019600ff1e7b82 */ /* 0x000ee20000000800 */
[----:B-1----:R-:W-:Y:S01]  /*7dd0*/  ISETP.NE.U32.AND P0, PT, R32, RZ, PT ;  /* 0x000000ff2000720c */ /* 0x002fe20003f05070 */
[----:B------:R-:W-:-:S03]  /*7de0*/  IMAD.MOV.U32 R17, RZ, RZ, -0x1 ;  /* 0xffffffffff117424 */ /* 0x000fc600078e00ff */
[----:B------:R-:W-:-:S03]  /*7df0*/  ISETP.NE.AND.EX P0, PT, R33, RZ, PT, P0 ;  /* 0x000000ff2100720c */ /* 0x000fc60003f05300 */
[----:B------:R-:W1:Y:S01]  /*7e00*/  LDC R25, c[0x0][0x148] ;  /* 0x00005200ff197b82 */ /* 0x000e620000000800 */
[-CC-:B0-----:R-:W-:Y:S02]  /*7e10*/  SHF.R.U64 R20, R4, R16.reuse, R5.reuse ;  /* 0x0000001004147219 */ /* 0x181fe40000001205 */
[----:B------:R-:W-:Y:S01]  /*7e20*/  SHF.R.U32.HI R5, RZ, R16, R5 ;  /* 0x00000010ff057219 */ /* 0x000fe20000011605 */
[----:B------:R-:W-:-:S04]  /*7e30*/  FMUL R16, R6, UR6 ;  /* 0x0000000606107c20 */ /* 0x000fc80008400000 */
[----:B------:R-:W0:Y:S01]  /*7e40*/  LDC R26, c[0x0][0x600] ;  /* 0x00018000ff1a7b82 */ /* 0x000e220000000800 */
[----:B------:R4:W0:Y:S01]  /*7e50*/  F2I.U32.TRUNC.NTZ R23, R16 ;  /* 0x0000001000177305 */ /* 0x000822000020f000 */
[-CC-:B--2---:R-:W-:Y:S02]  /*7e60*/  SHF.R.U64 R6, R20, R18.reuse, R5.reuse ;  /* 0x0000001214067219 */ /* 0x184fe40000001205 */
[----:B------:R-:W-:-:S04]  /*7e70*/  SHF.R.U32.HI R5, RZ, R18, R5 ;  /* 0x00000012ff057219 */ /* 0x000fc80000011605 */
[----:B------:R-:W2:Y:S01]  /*7e80*/  LDC R31, c[0x0][0x648] ;  /* 0x00019200ff1f7b82 */ /* 0x000ea20000000800 */
[-CC-:B---3--:R-:W-:Y:S02]  /*7e90*/  SHF.R.U64 R24, R6, R30.reuse, R5.reuse ;  /* 0x0000001e06187219 */ /* 0x188fe40000001205 */
[-C--:B------:R-:W-:Y:S02]  /*7ea0*/  SHF.L.U32 R17, R17, R30.reuse, RZ ;  /* 0x0000001e11117219 */ /* 0x080fe400000006ff */
[-C--:B------:R-:W-:Y:S01]  /*7eb0*/  SHF.R.U32.HI R5, RZ, R30.reuse, R5 ;  /* 0x0000001eff057219 */ /* 0x080fe20000011605 */
[----:B------:R-:W-:Y:S01]  /*7ec0*/  IMAD.MOV.U32 R4, RZ, RZ, R24 ;  /* 0x000000ffff047224 */ /* 0x000fe200078e0018 */
[----:B------:R-:W-:Y:S01]  /*7ed0*/  SHF.L.U32 R30, R19, R30, RZ ;  /* 0x0000001e131e7219 */ /* 0x000fe200000006ff */
[----:B------:R-:W3:Y:S01]  /*7ee0*/  LDC R34, c[0x0][0x638] ;  /* 0x00018e00ff227b82 */ /* 0x000ee20000000800 */
[----:B------:R-:W-:-:S07]  /*7ef0*/  LOP3.LUT R29, RZ, R17, RZ, 0x33, !PT ;  /* 0x00000011ff1d7212 */ /* 0x000fce00078e33ff */
[----:B------:R-:W0:Y:S01]  /*7f00*/  LDC R35, c[0x0][0x610] ;  /* 0x00018400ff237b82 */ /* 0x000e220000000800 */
        /* <DEDUP_REMOVED lines=11> */
.L_x_169:
[----:B--2---:R-:W-:Y:S01]  /*7fc0*/  SHF.R.U64 R4, R4, R31, R5 ;  /* 0x0000001f04047219 */ /* 0x004fe20000001205 */
[----:B0-----:R-:W-:Y:S01]  /*7fd0*/  VIADD R19, R26, 0xffffffff ;  /* 0xffffffff1a137836 */ /* 0x001fe20000000000 */
[----:B------:R-:W-:Y:S01]  /*7fe0*/  LOP3.LUT R17, R6, R29, RZ, 0xc0, !PT ;  /* 0x0000001d06117212 */ /* 0x000fe200078ec0ff */
[----:B------:R-:W-:Y:S02]  /*7ff0*/  IMAD.MOV R23, RZ, RZ, -R23 ;  /* 0x000000ffff177224 */ /* 0x000fe400078e0a17 */
[----:B------:R-:W-:Y:S02]  /*8000*/  IMAD.MOV R5, RZ, RZ, -R4 ;  /* 0x000000ffff057224 */ /* 0x000fe400078e0a04 */
[----:B------:R-:W-:Y:S01]  /*8010*/  IMAD R6, R30, R4, R17 ;  /* 0x000000041e067224 */ /* 0x000fe200078e0211 */
[----:B------:R-:W-:Y:S01]  /*8020*/  LOP3.LUT R17, R20, R19, RZ, 0xc0, !PT ;  /* 0x0000001314117212 */ /* 0x000fe200078ec0ff */
[----:B-1----:R-:W-:Y:S02]  /*8030*/  @P2 IMAD R27, R25, R23, R28 ;  /* 0x00000017191b2224 */ /* 0x002fe400078e021c */
[----:B---3--:R-:W-:-:S02]  /*8040*/  IMAD R4, R5, R34, R24 ;  /* 0x0000002205047224 */ /* 0x008fc400078e0218 */
[----:B------:R-:W-:Y:S02]  /*8050*/  IMAD R6, R6, R35, R27 ;  /* 0x0000002306067224 */ /* 0x000fe400078e021b */
[----:B------:R-:W-:Y:S02]  /*8060*/  IMAD R17, R4, R26, R17 ;  /* 0x0000001a04117224 */ /* 0x000fe400078e0211 */
[----:B------:R-:W-:Y:S02]  /*8070*/  IMAD.MOV.U32 R16, RZ, RZ, 0x1 ;  /* 0x00000001ff107424 */ /* 0x000fe400078e00ff */
[----:B------:R-:W-:Y:S01]  /*8080*/  IMAD.MOV.U32 R4, RZ, RZ, R22 ;  /* 0x000000ffff047224 */ /* 0x000fe200078e0016 */
[----:B------:R-:W-:Y:S02]  /*8090*/  SEL R5, R17, R6, !P2 ;  /* 0x0000000611057207 */ /* 0x000fe40005000000 */
[----:B------:R-:W-:-:S07]  /*80a0*/  SEL R6, R6, R17, !P2 ;  /* 0x0000001106067207 */ /* 0x000fce0005000000 */
.L_x_167:
[----:B------:R-:W-:Y:S02]  /*80b0*/  LOP3.LUT P0, RZ, R16, 0xff, RZ, 0xc0, !PT ;  /* 0x000000ff10ff7812 */ /* 0x000fe4000780c0ff */
[----:B------:R-:W-:-:S11]  /*80c0*/  LOP3.LUT R148, R148, 0x1, RZ, 0x3c, !PT ;  /* 0x0000000194947812 */ /* 0x000fd600078e3cff */
[----:B------:R-:W-:Y:S05]  /*80d0*/  @P0 BRA `(.L_x_170) ;  /* 0xffffff9000f40947 */ /* 0x000fea000383ffff */
[----:B------:R-:W-:Y:S05]  /*80e0*/  EXIT ;  /* 0x000000000000794d */ /* 0x000fea0003800000 */
.L_x_14:
[----:B------:R-:W-:-:S08]  /*80f0*/  ISETP.NE.AND P0, PT, R20, RZ, PT ;  /* 0x000000ff1400720c */ /* 0x000fd00003f05270 */
[----:B-----5:R-:W0:-:S00]  /*8100*/  USETMAXREG.DEALLOC.CTAPOOL 0x28 ;  /* 0x00000028000079c8 */ /* 0x020e0000080e0500 */
[----:B------:R-:W-:Y:S05]  /*8110*/  @P0 EXIT ;  /* 0x000000000000094d */ /* 0x000fea0003800000 */
[----:B0-----:R-:W-:Y:S01]  /*8120*/  LOP3.LUT P0, RZ, R16, 0xff, RZ, 0xc0, !PT ;  /* 0x000000ff10ff7812 */ /* 0x001fe2000780c0ff */
[----:B------:R-:W-:Y:S02]  /*8130*/  IMAD.MOV.U32 R12, RZ, RZ, 0x1 ;  /* 0x00000001ff0c7424 */ /* 0x000fe400078e00ff */
[----:B------:R-:W-:-:S10]  /*8140*/  IMAD.MOV.U32 R15, RZ, RZ, RZ ;  /* 0x000000ffff0f7224 */ /* 0x000fd400078e00ff */
[----:B------:R-:W-:Y:S05]  /*8150*/  @!P0 BRA `(.L_x_171) ;  /* 0x0000000c00088947 */ /* 0x000fea0003800000 */
[----:B------:R-:W-:Y:S01]  /*8160*/  LOP3.LUT P0, RZ, R13, 0x1f, RZ, 0xc0, !PT ;  /* 0x0000001f0dff7812 */ /* 0x000fe2000780c0ff */
[----:B------:R-:W-:Y:S01]  /*8170*/  ULDC UR5, c[0x0][0x658] ;  /* 0x0001960000057ab9 */ /* 0x000fe20000000800 */
[----:B------:R-:W-:Y:S01]  /*8180*/  UMOV UR6, 0xffffffff ;  /* 0xffffffff00067882 */ /* 0x000fe20000000000 */
[----:B------:R-:W-:Y:S01]  /*8190*/  BSSY B0, `(.L_x_171) ;  /* 0x00000be000007945 */ /* 0x000fe20003800000 */
[----:B------:R-:W-:Y:S01]  /*81a0*/  USHF.L.U32 UR6, UR6, UR5, URZ ;  /* 0x0000000506067299 */ /* 0x000fe2000800063f */
[C---:B------:R-:W-:Y:S01]  /*81b0*/  ISETP.NE.AND P3, PT, R11.reuse, RZ, PT ;  /* 0x000000ff0b00720c */ /* 0x040fe20003f65270 */
[----:B------:R-:W-:Y:S01]  /*81c0*/  IMAD.MOV.U32 R14, RZ, RZ, 0x1 ;  /* 0x00000001ff0e7424 */ /* 0x000fe200078e00ff */
[----:B------:R-:W-:Y:S01]  /*81d0*/  ISETP.NE.OR P0, PT, R11, RZ, !P0 ;  /* 0x000000ff0b00720c */ /* 0x000fe20004705670 */
[----:B------:R-:W-:Y:S01]  /*81e0*/  IMAD.MOV.U32 R12, RZ, RZ, 0x1 ;  /* 0x00000001ff0c7424 */ /* 0x000fe200078e00ff */
[----:B------:R-:W-:Y:S01]  /*81f0*/  LOP3.LUT R13, R7, 0x2, RZ, 0xfc, !PT ;  /* 0x00000002070d7812 */ /* 0x000fe200078efcff */
[----:B------:R-:W-:Y:S01]  /*8200*/  IMAD.MOV.U32 R15, RZ, RZ, RZ ;  /* 0x000000ffff0f7224 */ /* 0x000fe200078e00ff */
[----:B------:R-:W-:Y:S01]  /*8210*/  ULDC UR4, c[0x0][0x600] ;  /* 0x0001800000047ab9 */ /* 0x000fe20000000800 */
[----:B------:R-:W-:Y:S01]  /*8220*/  UMOV UR7, 0x1 ;  /* 0x0000000100077882 */ /* 0x000fe20000000000 */
[----:B------:R-:W-:-:S02]  /*8230*/  UIADD3 UR22, UR13, 0x1, URZ ;  /* 0x000000010d167890 */ /* 0x000fc4000fffe03f */
[----:B------:R-:W-:Y:S02]  /*8240*/  UIADD3 UR16, UR4, -0x1, URZ ;  /* 0xffffffff04107890 */ /* 0x000fe4000fffe03f */
[----:B------:R-:W-:Y:S02]  /*8250*/  USHF.L.U32 UR18, UR7, UR5, URZ ;  /* 0x0000000507127299 */ /* 0x000fe4000800063f */
[----:B------:R-:W-:Y:S01]  /*8260*/  ULOP3.LUT UR17, URZ, UR6, URZ, 0x33, !UPT ;  /* 0x000000063f117292 */ /* 0x000fe2000f8e333f */
[----:B------:R-:W-:-:S11]  /*8270*/  ULDC.64 UR20, c[0x0][0x198] ;  /* 0x0000660000147ab9 */ /* 0x000fd60000000a00 */
.L_x_183:
[----:B------:R-:W-:-:S03]  /*8280*/  UMOV UR4, 0xffffffff ;  /* 0xffffffff00047882 */ /* 0x000fc60000000000 */
[----:B------:R-:W-:Y:S05]  /*8290*/  BRA.DIV UR4, `(.L_x_172) ;  /* 0x00000012048c7947 */ /* 0x000fea000b800000 */
[----:B------:R-:W-:-:S13]  /*82a0*/  ELECT P1, URZ, PT ;  /* 0x00000000003f782f */ /* 0x000fda0003820000 */
.L_x_201:
[----:B------:R-:W0:Y:S01]  /*82b0*/  LDC R10, c[0x0][0x28c] ;  /* 0x0000a300ff0a7b82 */ /* 0x000e220000000800 */
[----:B------:R-:W-:Y:S01]  /*82c0*/  BSSY B1, `(.L_x_173) ;  /* 0x0000037000017945 */ /* 0x000fe20003800000 */
[----:B0-----:R-:W-:-:S13]  /*82d0*/  ISETP.LT.OR P1, PT, R10, 0x1, !P1 ;  /* 0x000000010a00780c */ /* 0x001fda0004f21670 */
[----:B------:R-:W-:Y:S05]  /*82e0*/  @P1 BRA `(.L_x_174) ;  /* 0x0000000000d01947 */ /* 0x000fea0003800000 */
[----:B------:R-:W-:Y:S02]  /*82f0*/  IMAD.SHL.U32 R16, R5, 0x80, RZ ;  /* 0x0000008005107824 */ /* 0x000fe400078e00ff */
[----:B------:R-:W-:Y:S02]  /*8300*/  IMAD.SHL.U32 R17, R6, 0x40, RZ ;  /* 0x0000004006117824 */ /* 0x000fe400078e00ff */
[----:B------:R-:W-:Y:S02]  /*8310*/  IMAD.MOV.U32 R18, RZ, RZ, RZ ;  /* 0x000000ffff127224 */ /* 0x000fe400078e00ff */
[----:B------:R-:W-:Y:S02]  /*8320*/  IMAD.U32 R20, RZ, RZ, UR22 ;  /* 0x00000016ff147e24 */ /* 0x000fe4000f8e00ff */
[----:B------:R-:W-:Y:S02]  /*8330*/  IMAD.MOV.U32 R5, RZ, RZ, R12 ;  /* 0x000000ffff057224 */ /* 0x000fe400078e000c */
[----:B------:R-:W-:-:S07]  /*8340*/  IMAD.MOV.U32 R6, RZ, RZ, R15 ;  /* 0x000000ffff067224 */ /* 0x000fce00078e000f */
.L_x_178:
[----:B------:R-:W0:Y:S01]  /*8350*/  S2R R11, SR_CgaCtaId ;  /* 0x00000000000b7919 */ /* 0x000e220000008800 */
[----:B------:R-:W-:-:S04]  /*8360*/  MOV R10, 0x400 ;  /* 0x00000400000a7802 */ /* 0x000fc80000000f00 */
[----:B0-----:R-:W-:Y:S02]  /*8370*/  LEA R21, R11, R10, 0x18 ;  /* 0x0000000a0b157211 */ /* 0x001fe400078ec0ff */
[----:B------:R-:W-:Y:S01]  /*8380*/  SHF.L.U32 R10, R5, 0x1f, RZ ;  /* 0x0000001f050a7819 */ /* 0x000fe200000006ff */
[----:B------:R-:W0:Y:S02]  /*8390*/  @!P3 LDC R11, c[0x0][0x500] ;  /* 0x00014000ff0bbb82 */ /* 0x000e240000000800 */
[----:B------:R-:W-:-:S04]  /*83a0*/  IMAD R19, R6, 0x8, R21 ;  /* 0x0000000806137824 */ /* 0x000fc800078e0215 */
[----:B------:R-:W1:Y:S02]  /*83b0*/  SYNCS.PHASECHK.TRANS64.TRYWAIT P1, [R19+URZ+0x48], R10 ;  /* 0x0000480a130075a7 */ /* 0x000e64000802017f */
[----:B-1----:R-:W-:Y:S05]  /*83c0*/  @!P1 BRA `(.L_x_175) ;  /* 0x0000001000609947 */ /* 0x002fea0003800000 */
.L_x_202:
[----:B-1----:R-:W-:Y:S01]  /*83d0*/  PRMT R10, R13, 0x9910, RZ ;  /* 0x000099100d0a7816 */ /* 0x002fe200000000ff */
[----:B0-----:R0:W-:Y:S03]  /*83e0*/  @!P3 SYNCS.ARRIVE.TRANS64 RZ, [R19+URZ], R11 ;  /* 0x0000000b13ffb9a7 */ /* 0x0011e6000800003f */
[----:B------:R-:W-:-:S13]  /*83f0*/  ISETP.NE.AND P1, PT, R10, 0x2, PT ;  /* 0x000000020a00780c */ /* 0x000fda0003f25270 */
[----:B0-----:R-:W-:Y:S05]  /*8400*/  @P1 BRA `(.L_x_176) ;  /* 0x0000000000041947 */ /* 0x001fea0003800000 */
[----:B------:R-:W-:Y:S01]  /*8410*/  BPT.TRAP 0x1 ;  /* 0x000000040000795c */ /* 0x000fe20000300000 */
.L_x_176:
[----:B------:R-:W-:Y:S05]  /*8420*/  @P0 BRA `(.L_x_177) ;  /* 0x0000000000040947 */ /* 0x000fea0003800000 */
[----:B------:R-:W-:Y:S01]  /*8430*/  BPT.TRAP 0x1 ;  /* 0x000000040000795c */ /* 0x000fe20000300000 */
.L_x_177:
[C-C-:B------:R-:W-:Y:S01]  /*8440*/  IMAD R10, R6.reuse, 0x2000, R21.reuse ;  /* 0x00002000060a7824 */ /* 0x140fe200078e0215 */
[----:B------:R-:W-:Y:S01]  /*8450*/  R2UR UR9, R19 ;  /* 0x00000000130972ca */ /* 0x000fe200000e0000 */
[----:B------:R-:W-:Y:S01]  /*8460*/  IMAD R21, R6, 0x4000, R21 ;  /* 0x0000400006157824 */ /* 0x000fe200078e0215 */
[----:B------:R-:W-:Y:S01]  /*8470*/  UIADD3 UR4, UP0, UR20, 0xf0, URZ ;  /* 0x000000f014047890 */ /* 0x000fe2000ff1e03f */
[----:B------:R-:W-:Y:S01]  /*8480*/  VIADD R20, R20, 0xffffffff ;  /* 0xffffffff14147836 */ /* 0x000fe20000000000 */
[----:B------:R-:W-:Y:S01]  /*8490*/  R2UR UR5, R10 ;  /* 0x000000000a0572ca */ /* 0x000fe200000e0000 */
[----:B------:R-:W-:Y:S01]  /*84a0*/  UIADD3 UR24, UP1, UR20, 0x1f0, URZ ;  /* 0x000001f014187890 */ /* 0x000fe2000ff3e03f */
[----:B------:R-:W-:Y:S01]  /*84b0*/  R2UR UR8, R21 ;  /* 0x00000000150872ca */ /* 0x000fe200000e0000 */
[----:B------:R-:W-:Y:S01]  /*84c0*/  VIADD R6, R6, 0x1 ;  /* 0x0000000106067836 */ /* 0x000fe20000000000 */
[----:B------:R-:W-:Y:S01]  /*84d0*/  R2UR UR11, R17 ;  /* 0x00000000110b72ca */ /* 0x000fe200000e0000 */
[----:B------:R-:W-:Y:S01]  /*84e0*/  UIADD3.X UR25, URZ, UR21, URZ, UP1, !UPT ;  /* 0x000000153f197290 */ /* 0x000fe20008ffe43f */
[----:B------:R-:W-:Y:S01]  /*84f0*/  R2UR UR10, R18 ;  /* 0x00000000120a72ca */ /* 0x000fe200000e0000 */
[----:B------:R-:W-:Y:S01]  /*8500*/  UMOV UR6, 0x0 ;  /* 0x0000000000067882 */ /* 0x000fe20000000000 */
[----:B------:R-:W-:Y:S01]  /*8510*/  R2UR UR12, R4 ;  /* 0x00000000040c72ca */ /* 0x000fe200000e0000 */
[----:B------:R-:W-:Y:S01]  /*8520*/  UMOV UR7, 0x10000000 ;  /* 0x1000000000077882 */ /* 0x000fe20000000000 */
[----:B------:R-:W-:Y:S01]  /*8530*/  R2UR UR19, R16 ;  /* 0x00000000101372ca */ /* 0x000fe200000e0000 */
[----:B------:R-:W-:Y:S01]  /*8540*/  VIADD R18, R18, 0x80 ;  /* 0x0000008012127836 */ /* 0x000fe20000000000 */
[----:B------:R-:W-:Y:S01]  /*8550*/  ISETP.GT.AND P4, PT, R20, 0x1, PT ;  /* 0x000000011400780c */ /* 0x000fe20003f84270 */
[----:B------:R-:W-:Y:S01]  /*8560*/  UIADD3 UR14, UR5, 0x180, URZ ;  /* 0x00000180050e7890 */ /* 0x000fe2000fffe03f */
[----:B------:R-:W-:Y:S01]  /*8570*/  ISETP.NE.AND P1, PT, R6, 0x9, PT ;  /* 0x000000090600780c */ /* 0x000fe20003f25270 */
[----:B------:R-:W-:-:S02]  /*8580*/  UIADD3.X UR5, URZ, UR21, URZ, UP0, !UPT ;  /* 0x000000153f057290 */ /* 0x000fc400087fe43f */
[----:B------:R-:W-:Y:S01]  /*8590*/  UIADD3 UR15, UR8, 0x12180, URZ ;  /* 0x00012180080f7890 */ /* 0x000fe2000fffe03f */
[----:B------:R-:W-:Y:S02]  /*85a0*/  SEL R10, RZ, 0x1, P1 ;  /* 0x00000001ff0a7807 */ /* 0x000fe40000800000 */
[----:B------:R-:W-:Y:S01]  /*85b0*/  UMOV UR8, UR14 ;  /* 0x0000000e00087c82 */ /* 0x000fe20008000000 */
[----:B------:R-:W-:Y:S02]  /*85c0*/  SEL R6, R6, RZ, P1 ;  /* 0x000000ff06067207 */ /* 0x000fe40000800000 */
[----:B------:R-:W-:Y:S01]  /*85d0*/  LOP3.LUT R5, R5, R10, RZ, 0x3c, !PT ;  /* 0x0000000a05057212 */ /* 0x000fe200078e3cff */
[----:B------:R0:W-:Y:S02]  /*85e0*/  UTMALDG.3D [UR8], [UR4], desc[UR6] ;  /* 0x00000608040075b4 */ /* 0x0001e40008011000 */
[----:B0-----:R-:W-:Y:S01]  /*85f0*/  UMOV UR8, UR15 ;  /* 0x0000000f00087c82 */ /* 0x001fe20008000000 */
[----:B------:R-:W-:-:S02]  /*8600*/  UMOV UR11, UR19 ;  /* 0x00000013000b7c82 */ /* 0x000fc40008000000 */
[----:B------:R0:W-:Y:S02]  /*8610*/  UTMALDG.3D [UR8], [UR24], desc[UR6] ;  /* 0x00000608180075b4 */ /* 0x0001e40008011000 */
[----:B0-----:R-:W-:Y:S05]  /*8620*/  @P4 BRA `(.L_x_178) ;  /* 0xfffffffc00484947 */ /* 0x001fea000383ffff */
.L_x_174:
[----:B------:R-:W-:Y:S05]  /*8630*/  BSYNC B1 ;  /* 0x0000000000017941 */ /* 0x000fea0003800000 */
.L_x_173:
[----:B------:R-:W-:Y:S01]  /*8640*/  LOP3.LUT P5, RZ, R14, 0xff, RZ, 0xc0, !PT ;  /* 0x000000ff0eff7812 */ /* 0x000fe200078ac0ff */
[----:B------:R-:W-:Y:S01]  /*8650*/  VIADD R6, R15, UR13 ;  /* 0x0000000d0f067c36 */ /* 0x000fe20008000000 */
[----:B------:R-:W-:Y:S01]  /*8660*/  ULDC.64 UR4, c[0x0][0x650] ;  /* 0x0001940000047ab9 */ /* 0x000fe20000000a00 */
[----:B------:R-:W-:Y:S01]  /*8670*/  IMAD.U32 R11, RZ, RZ, UR13 ;  /* 0x0000000dff0b7e24 */ /* 0x000fe2000f8e00ff */
[----:B------:R-:W-:Y:S01]  /*8680*/  UISETP.GE.U32.AND UP0, UPT, UR13, 0x9, UPT ;  /* 0x000000090d00788c */ /* 0x000fe2000bf06070 */
[----:B------:R-:W-:Y:S01]  /*8690*/  BSSY B1, `(.L_x_179) ;  /* 0x000006b000017945 */ /* 0x000fe20003800000 */
[----:B------:R-:W-:Y:S02]  /*86a0*/  ISETP.GT.U32.AND P1, PT, R6, 0x8, PT ;  /* 0x000000080600780c */ /* 0x000fe40003f24070 */
[----:B------:R-:W-:Y:S02]  /*86b0*/  PRMT R14, RZ, 0x7610, R14 ;  /* 0x00007610ff0e7816 */ /* 0x000fe4000000000e */
[----:B------:R-:W-:-:S02]  /*86c0*/  ISETP.LT.U32.AND P1, PT, R11, 0x9, P1 ;  /* 0x000000090b00780c */ /* 0x000fc40000f21070 */
[----:B------:R-:W-:Y:S01]  /*86d0*/  PLOP3.LUT P4, PT, PT, PT, UP0, 0x80, 0x0 ;  /* 0x000000000000781c */ /* 0x000fe20003f8f008 */
[----:B------:R-:W0:Y:S01]  /*86e0*/  @P5 S2R R5, SR_CgaCtaId ;  /* 0x0000000000055919 */ /* 0x000e220000008800 */
[----:B------:R-:W-:-:S04]  /*86f0*/  @P5 MOV R4, 0x400 ;  /* 0x0000040000045802 */ /* 0x000fc80000000f00 */
[----:B0-----:R-:W-:Y:S01]  /*8700*/  @P5 LEA R10, R5, R4, 0x18 ;  /* 0x00000004050a5211 */ /* 0x001fe200078ec0ff */
[----:B------:R-:W-:-:S03]  /*8710*/  IMAD.WIDE.U32 R4, R6, 0x38e38e39, RZ ;  /* 0x38e38e3906047825 */ /* 0x000fc600078e00ff */
[----:B------:R0:W-:Y:S01]  /*8720*/  @P5 SYNCS.ARRIVE.TRANS64.A1T0 RZ, [R10+URZ+0xc8], RZ ;  /* 0x0000c8ff0aff59a7 */ /* 0x0001e2000810003f */
[----:B------:R-:W-:Y:S01]  /*8730*/  IADD3 R2, P5, R2, R8, RZ ;  /* 0x0000000802027210 */ /* 0x000fe20007fbe0ff */
[----:B------:R-:W-:Y:S01]  /*8740*/  IMAD.MOV.U32 R4, RZ, RZ, -0x1 ;  /* 0xffffffffff047424 */ /* 0x000fe200078e00ff */
[----:B------:R-:W-:Y:S02]  /*8750*/  SHF.R.U32.HI R11, RZ, 0x1, R5 ;  /* 0x00000001ff0b7819 */ /* 0x000fe40000011605 */
[----:B------:R-:W-:Y:S01]  /*8760*/  SEL R5, RZ, 0x1, !P1 ;  /* 0x00000001ff057807 */ /* 0x000fe20004800000 */
[----:B------:R-:W-:Y:S01]  /*8770*/  IMAD.X R3, R3, 0x1, R0, P5 ;  /* 0x0000000103037824 */ /* 0x000fe200028e0600 */
[----:B------:R-:W-:Y:S01]  /*8780*/  ISETP.GE.U32.AND P1, PT, R2, UR4, PT ;  /* 0x0000000402007c0c */ /* 0x000fe2000bf26070 */
[----:B------:R-:W-:Y:S01]  /*8790*/  IMAD R15, R11, -0x9, R6 ;  /* 0xfffffff70b0f7824 */ /* 0x000fe200078e0206 */
[----:B------:R-:W-:Y:S01]  /*87a0*/  LOP3.LUT R12, R12, R5, RZ, 0x3c, !PT ;  /* 0x000000050c0c7212 */ /* 0x000fe200078e3cff */
[----:B------:R-:W-:Y:S01]  /*87b0*/  IMAD.MOV.U32 R6, RZ, RZ, -0x1 ;  /* 0xffffffffff067424 */ /* 0x000fe200078e00ff */
[----:B------:R-:W-:Y:S01]  /*87c0*/  ISETP.GE.U32.AND.EX P1, PT, R3, UR5, PT, P1 ;  /* 0x0000000503007c0c */ /* 0x000fe2000bf26110 */
[----:B------:R-:W-:Y:S01]  /*87d0*/  IMAD.MOV.U32 R5, RZ, RZ, -0x1 ;  /* 0xffffffffff057424 */ /* 0x000fe200078e00ff */
[----:B------:R-:W-:-:S02]  /*87e0*/  @P4 LOP3.LUT R12, R12, 0x1, R11, 0x78, !PT ;  /* 0x000000010c0c4812 */ /* 0x000fc400078e780b */
[----:B0-----:R-:W-:-:S09]  /*87f0*/  PRMT R10, RZ, 0x7610, R10 ;  /* 0x00007610ff0a7816 */ /* 0x001fd2000000000a */
[----:B------:R-:W-:Y:S05]  /*8800*/  @P1 BRA `(.L_x_180) ;  /* 0x00000004004c1947 */ /* 0x000fea0003800000 */
[----:B------:R-:W0:Y:S01]  /*8810*/  S2R R17, SR_CTAID.X ;  /* 0x0000000000117919 */ /* 0x000e220000002500 */
[----:B------:R-:W-:Y:S01]  /*8820*/  ULDC.64 UR4, c[0x0][0x628] ;  /* 0x00018a0000047ab9 */ /* 0x000fe20000000a00 */
[----:B------:R-:W1:Y:S01]  /*8830*/  LDC R18, c[0x0][0x144] ;  /* 0x00005100ff127b82 */ /* 0x000e620000000800 */
[----:B------:R-:W-:Y:S01]  /*8840*/  ISETP.NE.U32.AND P1, PT, RZ, UR4, PT ;  /* 0x00000004ff007c0c */ /* 0x000fe2000bf25070 */
[----:B------:R-:W2:Y:S01]  /*8850*/  S2R R6, SR_CTAID.Y ;  /* 0x0000000000067919 */ /* 0x000ea20000002600 */
[----:B------:R-:W-:Y:S01]  /*8860*/  ULDC UR6, c[0x0][0x150] ;  /* 0x0000540000067ab9 */ /* 0x000fe20000000800 */
[----:B------:R-:W-:Y:S01]  /*8870*/  ULDC UR7, c[0x0][0x630] ;  /* 0x00018c0000077ab9 */ /* 0x000fe20000000800 */
[----:B------:R-:W-:Y:S01]  /*8880*/  ISETP.NE.AND.EX P1, PT, RZ, UR5, PT, P1 ;  /* 0x00000005ff007c0c */ /* 0x000fe2000bf25310 */
[----:B------:R-:W-:Y:S01]  /*8890*/  IMAD.MOV.U32 R4, RZ, RZ, R2 ;  /* 0x000000ffff047224 */ /* 0x000fe200078e0002 */
[----:B0-----:R-:W-:-:S05]  /*88a0*/  I2FP.F32.U32 R5, R17 ;  /* 0x0000001100057245 */ /* 0x001fca0000201000 */
[----:B------:R-:W-:Y:S01]  /*88b0*/  FMUL R20, R5, UR6 ;  /* 0x0000000605147c20 */ /* 0x000fe20008400000 */
[----:B------:R-:W-:-:S05]  /*88c0*/  IMAD.MOV.U32 R5, RZ, RZ, R3 ;  /* 0x000000ffff057224 */ /* 0x000fca00078e0003 */
[----:B--2---:R-:W-:Y:S05]  /*88d0*/  @!P1 BRA `(.L_x_181) ;  /* 0x0000000000289947 */ /* 0x004fea0003800000 */
[----:B------:R-:W-:Y:S02]  /*88e0*/  ULDC UR6, c[0x0][0x634] ;  /* 0x00018d0000067ab9 */ /* 0x000fe40000000800 */
[----:B------:R-:W-:-:S05]  /*88f0*/  IADD3 R5, P1, R2, UR6, RZ ;  /* 0x0000000602057c10 */ /* 0x000fca000ff3e0ff */
[----:B------:R-:W-:-:S04]  /*8900*/  IMAD.X R19, RZ, RZ, R3, P1 ;  /* 0x000000ffff137224 */ /* 0x000fc800008e0603 */
[----:B------:R-:W-:-:S04]  /*8910*/  IMAD.WIDE.U32 R10, R19, UR4, RZ ;  /* 0x00000004130a7c25 */ /* 0x000fc8000f8e00ff */
[----:B------:R-:W-:-:S04]  /*8920*/  IMAD.WIDE.U32 R10, P1, R5, UR5, R10 ;  /* 0x00000005050a7c25 */ /* 0x000fc8000f82000a */
[----:B------:R-:W-:-:S04]  /*8930*/  IMAD.WIDE.U32 R4, R5, UR4, RZ ;  /* 0x0000000405047c25 */ /* 0x000fc8000f8e00ff */
[----:B------:R-:W-:Y:S01]  /*8940*/  IMAD.MOV.U32 R4, RZ, RZ, R11 ;  /* 0x000000ffff047224 */ /* 0x000fe200078e000b */
[----:B------:R-:W-:Y:S01]  /*8950*/  IADD3 RZ, P4, R5, R10, RZ ;  /* 0x0000000a05ff7210 */ /* 0x000fe20007f9e0ff */
[----:B------:R-:W-:-:S04]  /*8960*/  IMAD.X R5, RZ, RZ, RZ, P1 ;  /* 0x000000ffff057224 */ /* 0x000fc800008e06ff */
[----:B------:R-:W-:-:S08]  /*8970*/  IMAD.WIDE.U32.X R4, R19, UR5, R4, P4 ;  /* 0x0000000513047c25 */ /* 0x000fd0000a0e0404 */
.L_x_181:
[--C-:B------:R-:W-:Y:S01]  /*8980*/  SHF.R.U64 R16, R4, UR7, R5.reuse ;  /* 0x0000000704107c19 */ /* 0x100fe20008001205 */
[----:B------:R-:W0:Y:S01]  /*8990*/  F2I.U32.TRUNC.NTZ R20, R20 ;  /* 0x0000001400147305 */ /* 0x000e22000020f000 */
[----:B------:R-:W-:Y:S01]  /*89a0*/  SHF.R.U32.HI R4, RZ, UR7, R5 ;  /* 0x00000007ff047c19 */ /* 0x000fe20008011605 */
[----:B------:R-:W-:Y:S01]  /*89b0*/  ULDC.64 UR4, c[0x0][0x620] ;  /* 0x0001880000047ab9 */ /* 0x000fe20000000a00 */
[----:B------:R-:W-:Y:S01]  /*89c0*/  IADD3 R11, P1, RZ, -R16, RZ ;  /* 0x80000010ff0b7210 */ /* 0x000fe20007f3e0ff */
[----:B------:R-:W-:Y:S01]  /*89d0*/  ULDC.64 UR6, c[0x0][0x640] ;  /* 0x0001900000067ab9 */ /* 0x000fe20000000a00 */
[----:B------:R-:W2:Y:S03]  /*89e0*/  LDC R21, c[0x0][0x148] ;  /* 0x00005200ff157b82 */ /* 0x000ea60000000800 */
[----:B------:R-:W-:Y:S01]  /*89f0*/  IMAD.X R4, RZ, RZ, ~R4, P1 ;  /* 0x000000ffff047224 */ /* 0x000fe200008e0e04 */
[----:B------:R-:W-:-:S03]  /*8a00*/  ISETP.NE.U32.AND P1, PT, RZ, UR6, PT ;  /* 0x00000006ff007c0c */ /* 0x000fc6000bf25070 */
[----:B------:R-:W-:Y:S01]  /*8a10*/  IMAD R10, R4, UR4, RZ ;  /* 0x00000004040a7c24 */ /* 0x000fe2000f8e02ff */
[----:B------:R-:W-:Y:S01]  /*8a20*/  ISETP.NE.AND.EX P1, PT, RZ, UR7, PT, P1 ;  /* 0x00000007ff007c0c */ /* 0x000fe2000bf25310 */
[----:B------:R-:W-:Y:S01]  /*8a30*/  IMAD.WIDE.U32 R4, R11, UR4, R2 ;  /* 0x000000040b047c25 */ /* 0x000fe2000f8e0002 */
[----:B------:R-:W-:-:S03]  /*8a40*/  ULDC UR4, c[0x0][0x618] ;  /* 0x0001860000047ab9 */ /* 0x000fc60000000800 */
[----:B------:R-:W-:Y:S01]  /*8a50*/  IMAD R11, R11, UR5, R10 ;  /* 0x000000050b0b7c24 */ /* 0x000fe2000f8e020a */
[----:B------:R-:W-:Y:S01]  /*8a60*/  ULDC UR5, c[0x0][0x154] ;  /* 0x0000550000057ab9 */ /* 0x000fe20000000800 */
[----:B0-----:R-:W-:Y:S02]  /*8a70*/  IMAD.MOV R10, RZ, RZ, -R20 ;  /* 0x000000ffff0a7224 */ /* 0x001fe400078e0a14 */
[----:B------:R-:W-:Y:S02]  /*8a80*/  IMAD.IADD R5, R5, 0x1, R11 ;  /* 0x0000000105057824 */ /* 0x000fe400078e020b */
[----:B-1----:R-:W-:Y:S01]  /*8a90*/  IMAD R17, R18, R10, R17 ;  /* 0x0000000a12117224 */ /* 0x002fe200078e0211 */
[----:B------:R-:W-:Y:S02]  /*8aa0*/  I2FP.F32.U32 R10, R6 ;  /* 0x00000006000a7245 */ /* 0x000fe40000201000 */
[--C-:B------:R-:W-:Y:S02]  /*8ab0*/  SHF.R.U64 R18, R4, UR4, R5.reuse ;  /* 0x0000000404127c19 */ /* 0x100fe40008001205 */
[----:B------:R-:W-:Y:S01]  /*8ac0*/  SHF.R.U32.HI R5, RZ, UR4, R5 ;  /* 0x00000004ff057c19 */ /* 0x000fe20008011605 */
[----:B------:R-:W-:Y:S01]  /*8ad0*/  FMUL R10, R10, UR5 ;  /* 0x000000050a0a7c20 */ /* 0x000fe20008400000 */
[----:B------:R-:W-:-:S02]  /*8ae0*/  ULDC UR4, c[0x0][0x608] ;  /* 0x0001820000047ab9 */ /* 0x000fc40000000800 */
[--C-:B------:R-:W-:Y:S01]  /*8af0*/  SHF.R.U64 R20, R18, UR4, R5.reuse ;  /* 0x0000000412147c19 */ /* 0x100fe20008001205 */
[----:B------:R0:W1:Y:S01]  /*8b00*/  F2I.U32.TRUNC.NTZ R22, R10 ;  /* 0x0000000a00167305 */ /* 0x000062000020f000 */
[----:B------:R-:W-:Y:S01]  /*8b10*/  SHF.R.U32.HI R5, RZ, UR4, R5 ;  /* 0x00000004ff057c19 */ /* 0x000fe20008011605 */
[----:B------:R-:W-:-:S03]  /*8b20*/  ULDC UR4, c[0x0][0x658] ;  /* 0x0001960000047ab9 */ /* 0x000fc60000000800 */
[--C-:B------:R-:W-:Y:S02]  /*8b30*/  SHF.R.U64 R19, R20, UR4, R5.reuse ;  /* 0x0000000414137c19 */ /* 0x100fe40008001205 */
[----:B------:R-:W-:-:S03]  /*8b40*/  SHF.R.U32.HI R23, RZ, UR4, R5 ;  /* 0x00000004ff177c19 */ /* 0x000fc60008011605 */
[----:B------:R-:W-:Y:S02]  /*8b50*/  IMAD.MOV.U32 R4, RZ, RZ, R19 ;  /* 0x000000ffff047224 */ /* 0x000fe400078e0013 */
[----:B------:R-:W-:Y:S01]  /*8b60*/  IMAD.MOV.U32 R5, RZ, RZ, R23 ;  /* 0x000000ffff057224 */ /* 0x000fe200078e0017 */
[----:B0-----:R-:W-:Y:S06]  /*8b70*/  @!P1 BRA `(.L_x_182) ;  /* 0x0000000000289947 */ /* 0x001fec0003800000 */
        /* <DEDUP_REMOVED lines=10> */
.L_x_182:
[----:B------:R-:W-:Y:S01]  /*8c20*/  ULDC UR4, c[0x0][0x648] ;  /* 0x0001920000047ab9 */ /* 0x000fe20000000800 */
[----:B-1----:R-:W-:Y:S01]  /*8c30*/  IMAD.MOV R22, RZ, RZ, -R22 ;  /* 0x000000ffff167224 */ /* 0x002fe200078e0a16 */
[----:B------:R-:W-:Y:S01]  /*8c40*/  SHF.R.U64 R5, R4, UR4, R5 ;  /* 0x0000000404057c19 */ /* 0x000fe20008001205 */
[----:B------:R-:W-:Y:S01]  /*8c50*/  ULDC UR4, c[0x0][0x638] ;  /* 0x00018e0000047ab9 */ /* 0x000fe20000000800 */
[----:B------:R-:W-:Y:S01]  /*8c60*/  LOP3.LUT R4, R20, UR17, RZ, 0xc0, !PT ;  /* 0x0000001114047c12 */ /* 0x000fe2000f8ec0ff */
[----:B--2---:R-:W-:Y:S01]  /*8c70*/  @P2 IMAD R17, R21, R22, R6 ;  /* 0x0000001615112224 */ /* 0x004fe200078e0206 */
[----:B------:R-:W-:Y:S01]  /*8c80*/  LOP3.LUT R18, R18, UR16, RZ, 0xc0, !PT ;  /* 0x0000001012127c12 */ /* 0x000fe2000f8ec0ff */
[----:B------:R-:W-:Y:S01]  /*8c90*/  IMAD.MOV R6, RZ, RZ, -R5 ;  /* 0x000000ffff067224 */ /* 0x000fe200078e0a05 */
[----:B------:R-:W-:Y:S01]  /*8ca0*/  ULDC UR5, c[0x0][0x610] ;  /* 0x0001840000057ab9 */ /* 0x000fe20000000800 */
[----:B------:R-:W-:Y:S02]  /*8cb0*/  IMAD R4, R5, UR18, R4 ;  /* 0x0000001205047c24 */ /* 0x000fe4000f8e0204 */
[----:B------:R-:W-:Y:S01]  /*8cc0*/  IMAD R19, R6, UR4, R19 ;  /* 0x0000000406137c24 */ /* 0x000fe2000f8e0213 */
[----:B------:R-:W-:Y:S01]  /*8cd0*/  ULDC UR4, c[0x0][0x600] ;  /* 0x0001800000047ab9 */ /* 0x000fe20000000800 */
[----:B------:R-:W-:-:S02]  /*8ce0*/  IMAD R17, R4, UR5, R17 ;  /* 0x0000000504117c24 */ /* 0x000fc4000f8e0211 */
[----:B------:R-:W-:Y:S02]  /*8cf0*/  IMAD R6, R19, UR4, R18 ;  /* 0x0000000413067c24 */ /* 0x000fe4000f8e0212 */
[----:B------:R-:W-:Y:S02]  /*8d00*/  IMAD.MOV.U32 R10, RZ, RZ, 0x1 ;  /* 0x00000001ff0a7424 */ /* 0x000fe400078e00ff */
[----:B------:R-:W-:Y:S01]  /*8d10*/  IMAD.MOV.U32 R4, RZ, RZ, R16 ;  /* 0x000000ffff047224 */ /* 0x000fe200078e0010 */
[----:B------:R-:W-:Y:S02]  /*8d20*/  SEL R5, R6, R17, !P2 ;  /* 0x0000001106057207 */ /* 0x000fe40005000000 */
[----:B------:R-:W-:-:S07]  /*8d30*/  SEL R6, R17, R6, !P2 ;  /* 0x0000000611067207 */ /* 0x000fce0005000000 */
.L_x_180:
[----:B------:R-:W-:Y:S05]  /*8d40*/  BSYNC B1 ;  /* 0x0000000000017941 */ /* 0x000fea0003800000 */
.L_x_179:
[----:B------:R-:W-:-:S13]  /*8d50*/  LOP3.LUT P1, RZ, R10, 0xff, RZ, 0xc0, !PT ;  /* 0x000000ff0aff7812 */ /* 0x000fda000782c0ff */
[----:B------:R-:W-:Y:S05]  /*8d60*/  @P1 BRA `(.L_x_183) ;  /* 0xfffffff400441947 */ /* 0x000fea000383ffff */
[----:B------:R-:W-:Y:S05]  /*8d70*/  BSYNC B0 ;  /* 0x0000000000007941 */ /* 0x000fea0003800000 */
.L_x_171:
[----:B------:R-:W-:-:S03]  /*8d80*/  UMOV UR4, 0xffffffff ;  /* 0xffffffff00047882 */ /* 0x000fc60000000000 */
[----:B------:R-:W-:Y:S05]  /*8d90*/  BRA.DIV UR4, `(.L_x_184) ;  /* 0x0000000a04007947 */ /* 0x000fea000b800000 */
[----:B------:R-:W-:-:S13]  /*8da0*/  ELECT P0, URZ, PT ;  /* 0x00000000003f782f */ /* 0x000fda0003800000 */
.L_x_205:
[----:B------:R-:W-:Y:S04]  /*8db0*/  BSSY B0, `(.L_x_185) ;  /* 0x0000058000007945 */ /* 0x000fe80003800000 */
[----:B------:R-:W-:Y:S05]  /*8dc0*/  @!P0 BRA `(.L_x_186) ;  /* 0x0000000400588947 */ /* 0x000fea0003800000 */
[----:B------:R-:W-:-:S04]  /*8dd0*/  LOP3.LUT R7, R7, 0x2, RZ, 0xfc, !PT ;  /* 0x0000000207077812 */ /* 0x000fc800078efcff */
[----:B------:R-:W-:-:S13]  /*8de0*/  ISETP.NE.AND P0, PT, R7, 0x3, PT ;  /* 0x000000030700780c */ /* 0x000fda0003f05270 */
[----:B------:R-:W-:Y:S05]  /*8df0*/  @!P0 BRA `(.L_x_187) ;  /* 0x0000000000048947 */ /* 0x000fea0003800000 */
[----:B------:R-:W-:Y:S01]  /*8e00*/  BPT.TRAP 0x1 ;  /* 0x000000040000795c */ /* 0x000fe20000300000 */
.L_x_187:
[----:B------:R-:W0:Y:S01]  /*8e10*/  S2R R3, SR_CgaCtaId ;  /* 0x0000000000037919 */ /* 0x000e220000008800 */
[----:B------:R-:W-:Y:S02]  /*8e20*/  MOV R0, 0x400 ;  /* 0x0000040000007802 */ /* 0x000fe40000000f00 */
[----:B------:R-:W-:Y:S02]  /*8e30*/  SHF.L.U32 R2, R12, 0x1f, RZ ;  /* 0x0000001f0c027819 */ /* 0x000fe400000006ff */
[----:B0-----:R-:W-:-:S05]  /*8e40*/  LEA R0, R3, R0, 0x18 ;  /* 0x0000000003007211 */ /* 0x001fca00078ec0ff */
[----:B------:R-:W-:-:S04]  /*8e50*/  VIADD R0, R0, 0x48 ;  /* 0x0000004800007836 */ /* 0x000fc80000000000 */
[C---:B------:R-:W-:Y:S02]  /*8e60*/  IMAD R5, R15.reuse, 0x8, R0 ;  /* 0x000000080f057824 */ /* 0x040fe400078e0200 */
[----:B------:R-:W-:Y:S02]  /*8e70*/  VIADD R15, R15, 0x1 ;  /* 0x000000010f0f7836 */ /* 0x000fe40000000000 */
[----:B------:R-:W0:Y:S03]  /*8e80*/  SYNCS.PHASECHK.TRANS64.TRYWAIT P0, [R5+URZ], R2 ;  /* 0x00000002050075a7 */ /* 0x000e26000800017f */
[----:B------:R-:W-:-:S04]  /*8e90*/  ISETP.NE.AND P1, PT, R15, 0x9, PT ;  /* 0x000000090f00780c */ /* 0x000fc80003f25270 */
[----:B------:R-:W-:Y:S02]  /*8ea0*/  SEL R3, RZ, 0x1, P1 ;  /* 0x00000001ff037807 */ /* 0x000fe40000800000 */
[----:B------:R-:W-:Y:S02]  /*8eb0*/  SEL R15, R15, RZ, P1 ;  /* 0x000000ff0f0f7207 */ /* 0x000fe40000800000 */
[----:B------:R-:W-:-:S03]  /*8ec0*/  LOP3.LUT R12, R12, R3, RZ, 0x3c, !PT ;  /* 0x000000030c0c7212 */ /* 0x000fc600078e3cff */
[----:B------:R-:W-:Y:S01]  /*8ed0*/  IMAD R7, R15, 0x8, R0 ;  /* 0x000000080f077824 */ /* 0x000fe200078e0200 */
[----:B------:R-:W-:Y:S01]  /*8ee0*/  SHF.L.U32 R4, R12, 0x1f, RZ ;  /* 0x0000001f0c047819 */ /* 0x000fe200000006ff */
[----:B0-----:R-:W-:Y:S06]  /*8ef0*/  @!P0 BRA `(.L_x_188) ;  /* 0x0000000400cc8947 */ /* 0x001fec0003800000 */
.L_x_206:
[----:B------:R-:W1:Y:S01]  /*8f00*/  SYNCS.PHASECHK.TRANS64.TRYWAIT P0, [R7+URZ], R4 ;  /* 0x00000004070075a7 */ /* 0x000e62000800017f */
[----:B0-----:R-:W-:-:S05]  /*8f10*/  VIADD R2, R15, 0x1 ;  /* 0x000000010f027836 */ /* 0x001fca0000000000 */
[----:B------:R-:W-:-:S04]  /*8f20*/  ISETP.NE.AND P1, PT, R2, 0x9, PT ;  /* 0x000000090200780c */ /* 0x000fc80003f25270 */
[----:B------:R-:W-:Y:S02]  /*8f30*/  SEL R3, RZ, 0x1, P1 ;  /* 0x00000001ff037807 */ /* 0x000fe40000800000 */
[----:B------:R-:W-:Y:S02]  /*8f40*/  SEL R9, R2, RZ, P1 ;  /* 0x000000ff02097207 */ /* 0x000fe40000800000 */
[----:B------:R-:W-:-:S03]  /*8f50*/  LOP3.LUT R12, R12, R3, RZ, 0x3c, !PT ;  /* 0x000000030c0c7212 */ /* 0x000fc600078e3cff */
[----:B------:R-:W-:Y:S01]  /*8f60*/  IMAD R6, R9, 0x8, R0 ;  /* 0x0000000809067824 */ /* 0x000fe200078e0200 */
[----:B------:R-:W-:Y:S01]  /*8f70*/  SHF.L.U32 R5, R12, 0x1f, RZ ;  /* 0x0000001f0c057819 */ /* 0x000fe200000006ff */
[----:B-1----:R-:W-:Y:S06]  /*8f80*/  @!P0 BRA `(.L_x_189) ;  /* 0x0000000400bc8947 */ /* 0x002fec0003800000 */
.L_x_207:
[----:B------:R-:W1:Y:S01]  /*8f90*/  SYNCS.PHASECHK.TRANS64.TRYWAIT P0, [R6+URZ], R5 ;  /* 0x00000005060075a7 */ /* 0x000e62000800017f */
[----:B------:R-:W-:-:S05]  /*8fa0*/  VIADD R2, R9, 0x1 ;  /* 0x0000000109027836 */ /* 0x000fca0000000000 */
[----:B------:R-:W-:-:S04]  /*8fb0*/  ISETP.NE.AND P1, PT, R2, 0x9, PT ;  /* 0x000000090200780c */ /* 0x000fc80003f25270 */
[----:B------:R-:W-:Y:S02]  /*8fc0*/  SEL R3, RZ, 0x1, P1 ;  /* 0x00000001ff037807 */ /* 0x000fe40000800000 */
[----:B0-----:R-:W-:Y:S02]  /*8fd0*/  SEL R7, R2, RZ, P1 ;  /* 0x000000ff02077207 */ /* 0x001fe40000800000 */
[----:B------:R-:W-:-:S03]  /*8fe0*/  LOP3.LUT R12, R12, R3, RZ, 0x3c, !PT ;  /* 0x000000030c0c7212 */ /* 0x000fc600078e3cff */
[----:B------:R-:W-:Y:S01]  /*8ff0*/  IMAD R9, R7, 0x8, R0 ;  /* 0x0000000807097824 */ /* 0x000fe200078e0200 */
[----:B------:R-:W-:Y:S01]  /*9000*/  SHF.L.U32 R4, R12, 0x1f, RZ ;  /* 0x0000001f0c047819 */ /* 0x000fe200000006ff */
[----:B-1----:R-:W-:Y:S06]  /*9010*/  @!P0 BRA `(.L_x_190) ;  /* 0x0000000400ac8947 */ /* 0x002fec0003800000 */
.L_x_208:
[----:B------:R-:W1:Y:S01]  /*9020*/  SYNCS.PHASECHK.TRANS64.TRYWAIT P0, [R9+URZ], R4 ;  /* 0x00000004090075a7 */ /* 0x000e62000800017f */
[----:B------:R-:W-:-:S05]  /*9030*/  VIADD R2, R7, 0x1 ;  /* 0x0000000107027836 */ /* 0x000fca0000000000 */
[----:B------:R-:W-:-:S04]  /*9040*/  ISETP.NE.AND P1, PT, R2, 0x9, PT ;  /* 0x000000090200780c */ /* 0x000fc80003f25270 */
[----:B------:R-:W-:Y:S02]  /*9050*/  SEL R3, RZ, 0x1, P1 ;  /* 0x00000001ff037807 */ /* 0x000fe40000800000 */
[----:B------:R-:W-:Y:S02]  /*9060*/  SEL R7, R2, RZ, P1 ;  /* 0x000000ff02077207 */ /* 0x000fe40000800000 */
[----:B------:R-:W-:-:S03]  /*9070*/  LOP3.LUT R12, R12, R3, RZ, 0x3c, !PT ;  /* 0x000000030c0c7212 */ /* 0x000fc600078e3cff */
[----:B0-----:R-:W-:Y:S01]  /*9080*/  IMAD R6, R7, 0x8, R0 ;  /* 0x0000000807067824 */ /* 0x001fe200078e0200 */
[----:B------:R-:W-:Y:S01]  /*9090*/  SHF.L.U32 R5, R12, 0x1f, RZ ;  /* 0x0000001f0c057819 */ /* 0x000fe200000006ff */
[----:B-1----:R-:W-:Y:S06]  /*90a0*/  @!P0 BRA `(.L_x_191) ;  /* 0x00000004009c8947 */ /* 0x002fec0003800000 */
.L_x_209:
        /* <DEDUP_REMOVED lines=9> */
.L_x_210:
[----:B------:R-:W1:Y:S01]  /*9140*/  SYNCS.PHASECHK.TRANS64.TRYWAIT P0, [R9+URZ], R4 ;  /* 0x00000004090075a7 */ /* 0x000e62000800017f */
[----:B------:R-:W-:-:S05]  /*9150*/  VIADD R2, R7, 0x1 ;  /* 0x0000000107027836 */ /* 0x000fca0000000000 */
[----:B------:R-:W-:-:S04]  /*9160*/  ISETP.NE.AND P1, PT, R2, 0x9, PT ;  /* 0x000000090200780c */ /* 0x000fc80003f25270 */
[----:B------:R-:W-:Y:S02]  /*9170*/  SEL R3, RZ, 0x1, P1 ;  /* 0x00000001ff037807 */ /* 0x000fe40000800000 */
[----:B------:R-:W-:Y:S02]  /*9180*/  SEL R7, R2, RZ, P1 ;  /* 0x000000ff02077207 */ /* 0x000fe40000800000 */
[----:B------:R-:W-:-:S03]  /*9190*/  LOP3.LUT R12, R12, R3, RZ, 0x3c, !PT ;  /* 0x000000030c0c7212 */ /* 0x000fc600078e3cff */
[----:B------:R-:W-:Y:S01]  /*91a0*/  IMAD R8, R7, 0x8, R0 ;  /* 0x0000000807087824 */ /* 0x000fe200078e0200 */
[----:B0-----:R-:W-:Y:S01]  /*91b0*/  SHF.L.U32 R5, R12, 0x1f, RZ ;  /* 0x0000001f0c057819 */ /* 0x001fe200000006ff */
[----:B-1----:R-:W-:Y:S06]  /*91c0*/  @!P0 BRA `(.L_x_193) ;  /* 0x00000004007c8947 */ /* 0x002fec0003800000 */
.L_x_211:
[----:B------:R-:W1:Y:S01]  /*91d0*/  SYNCS.PHASECHK.TRANS64.TRYWAIT P0, [R8+URZ], R5 ;  /* 0x00000005080075a7 */ /* 0x000e62000800017f */
[----:B------:R-:W-:-:S05]  /*91e0*/  VIADD R2, R7, 0x1 ;  /* 0x0000000107027836 */ /* 0x000fca0000000000 */
[----:B------:R-:W-:-:S04]  /*91f0*/  ISETP.NE.AND P1, PT, R2, 0x9, PT ;  /* 0x000000090200780c */ /* 0x000fc80003f25270 */
[----:B------:R-:W-:Y:S02]  /*9200*/  SEL R3, RZ, 0x1, P1 ;  /* 0x00000001ff037807 */ /* 0x000fe40000800000 */
[----:B------:R-:W-:Y:S02]  /*9210*/  SEL R7, R2, RZ, P1 ;  /* 0x000000ff02077207 */ /* 0x000fe40000800000 */
[----:B0-----:R-:W-:-:S03]  /*9220*/  LOP3.LUT R9, R12, R3, RZ, 0x3c, !PT ;  /* 0x000000030c097212 */ /* 0x001fc600078e3cff */
[----:B------:R-:W-:Y:S01]  /*9230*/  IMAD R11, R7, 0x8, R0 ;  /* 0x00000008070b7824 */ /* 0x000fe200078e0200 */
[----:B------:R-:W-:Y:S01]  /*9240*/  SHF.L.U32 R6, R9, 0x1f, RZ ;  /* 0x0000001f09067819 */ /* 0x000fe200000006ff */
[----:B-1----:R-:W-:Y:S06]  /*9250*/  @!P0 BRA `(.L_x_194) ;  /* 0x00000004006c8947 */ /* 0x002fec0003800000 */
.L_x_212:
[----:B------:R-:W1:Y:S01]  /*9260*/  SYNCS.PHASECHK.TRANS64.TRYWAIT P0, [R11+URZ], R6 ;  /* 0x000000060b0075a7 */ /* 0x000e62000800017f */
[----:B------:R-:W-:-:S05]  /*9270*/  VIADD R2, R7, 0x1 ;  /* 0x0000000107027836 */ /* 0x000fca0000000000 */
[----:B------:R-:W-:-:S04]  /*9280*/  ISETP.NE.AND P1, PT, R2, 0x9, PT ;  /* 0x000000090200780c */ /* 0x000fc80003f25270 */
[----:B------:R-:W-:Y:S02]  /*9290*/  SEL R4, RZ, 0x1, P1 ;  /* 0x00000001ff047807 */ /* 0x000fe40000800000 */
[----:B------:R-:W-:Y:S02]  /*92a0*/  SEL R3, R2, RZ, P1 ;  /* 0x000000ff02037207 */ /* 0x000fe40000800000 */
[----:B------:R-:W-:Y:S01]  /*92b0*/  LOP3.LUT R4, R9, R4, RZ, 0x3c, !PT ;  /* 0x0000000409047212 */ /* 0x000fe200078e3cff */
[----:B-1----:R-:W-:Y:S06]  /*92c0*/  @!P0 BRA `(.L_x_195) ;  /* 0x0000000400648947 */ /* 0x002fec0003800000 */
.L_x_213:
[----:B------:R-:W-:Y:S01]  /*92d0*/  IMAD R3, R3, 0x8, R0 ;  /* 0x0000000803037824 */ /* 0x000fe200078e0200 */
[----:B------:R-:W-:-:S07]  /*92e0*/  SHF.L.U32 R0, R4, 0x1f, RZ ;  /* 0x0000001f04007819 */ /* 0x000fce00000006ff */
.L_x_196:
[----:B--2---:R2:W3:Y:S02]  /*92f0*/  SYNCS.PHASECHK.TRANS64.TRYWAIT P0, [R3+URZ], R0 ;  /* 0x00000000030075a7 */ /* 0x0044e4000800017f */
[----:B---3--:R-:W-:Y:S05]  /*9300*/  @!P0 NANOSLEEP.SYNCS 0x989680 ;  /* 0x009896800000895d */ /* 0x008fea0003900000 */
[----:B------:R-:W3:Y:S02]  /*9310*/  @!P0 SYNCS.PHASECHK.TRANS64 P0, [R3+URZ], R0 ;  /* 0x00000000030085a7 */ /* 0x000ee4000800007f */
[----:B---3--:R-:W-:Y:S05]  /*9320*/  @!P0 BRA `(.L_x_196) ;  /* 0xfffffffc00f08947 */ /* 0x008fea000383ffff */
.L_x_186:
[----:B------:R-:W-:Y:S05]  /*9330*/  BSYNC B0 ;  /* 0x0000000000007941 */ /* 0x000fea0003800000 */
.L_x_185:
[----:B------:R-:W-:Y:S05]  /*9340*/  EXIT ;  /* 0x000000000000794d */ /* 0x000fea0003800000 */
.L_x_16:
[----:B0-----:R-:W-:-:S04]  /*9350*/  IMAD.U32 R17, RZ, RZ, UR11 ;  /* 0x0000000bff117e24 */ /* 0x001fc8000f8e00ff */
[----:B------:R0:W1:Y:S03]  /*9360*/  SYNCS.PHASECHK.TRANS64.TRYWAIT P0, [R17+URZ+-0x8], R16 ;  /* 0xfffff810110075a7 */ /* 0x000066000800017f */
[----:B-1----:R-:W-:Y:S05]  /*9370*/  @!P0 NANOSLEEP.SYNCS 0x989680 ;  /* 0x009896800000895d */ /* 0x002fea0003900000 */
[----:B------:R-:W1:Y:S02]  /*9380*/  @!P0 SYNCS.PHASECHK.TRANS64 P0, [R17+URZ+-0x8], R16 ;  /* 0xfffff810110085a7 */ /* 0x000e64000800007f */
[----:B-1----:R-:W-:Y:S05]  /*9390*/  @!P0 BRA `(.L_x_16) ;  /* 0xfffffffc00ec8947 */ /* 0x002fea000383ffff */
[----:B------:R-:W-:Y:S05]  /*93a0*/  BRA `(.L_x_197) ;  /* 0xffffff80005c7947 */ /* 0x000fea000383ffff */
.L_x_21:
[----:B-1----:R-:W-:-:S04]  /*93b0*/  IMAD.U32 R17, RZ, RZ, UR6 ;  /* 0x00000006ff117e24 */ /* 0x002fc8000f8e00ff */
[----:B------:R1:W2:Y:S03]  /*93c0*/  SYNCS.PHASECHK.TRANS64.TRYWAIT P0, [R17+URZ], R16 ;  /* 0x00000010110075a7 */ /* 0x0002a6000800017f */
[----:B--2---:R-:W-:Y:S05]  /*93d0*/  @!P0 NANOSLEEP.SYNCS 0x989680 ;  /* 0x009896800000895d */ /* 0x004fea0003900000 */
[----:B------:R-:W2:Y:S02]  /*93e0*/  @!P0 SYNCS.PHASECHK.TRANS64 P0, [R17+URZ], R16 ;  /* 0x00000010110085a7 */ /* 0x000ea4000800007f */
[----:B--2---:R-:W-:Y:S05]  /*93f0*/  @!P0 BRA `(.L_x_21) ;  /* 0xfffffffc00ec8947 */ /* 0x004fea000383ffff */
[----:B------:R-:W-:Y:S05]  /*9400*/  BRA `(.L_x_20) ;  /* 0xffffff8400887947 */ /* 0x000fea000383ffff */
.L_x_27:
[----:B-1----:R-:W-:-:S04]  /*9410*/  IMAD.U32 R18, RZ, RZ, UR16 ;  /* 0x00000010ff127e24 */ /* 0x002fc8000f8e00ff */
[----:B------:R1:W2:Y:S03]  /*9420*/  SYNCS.PHASECHK.TRANS64.TRYWAIT P0, [R18+URZ], R17 ;  /* 0x00000011120075a7 */ /* 0x0002a6000800017f */
[----:B--2---:R-:W-:Y:S05]  /*9430*/  @!P0 NANOSLEEP.SYNCS 0x989680 ;  /* 0x009896800000895d */ /* 0x004fea0003900000 */
[----:B------:R-:W2:Y:S02]  /*9440*/  @!P0 SYNCS.PHASECHK.TRANS64 P0, [R18+URZ], R17 ;  /* 0x00000011120085a7 */ /* 0x000ea4000800007f */
[----:B--2---:R-:W-:Y:S05]  /*9450*/  @!P0 BRA `(.L_x_27) ;  /* 0xfffffffc00ec8947 */ /* 0x004fea000383ffff */
[----:B------:R-:W-:Y:S05]  /*9460*/  BRA `(.L_x_26) ;  /* 0xffffff8c00f07947 */ /* 0x000fea000383ffff */
.L_x_35:
[----:B0-----:R-:W-:-:S04]  /*9470*/  IMAD.U32 R17, RZ, RZ, UR11 ;  /* 0x0000000bff117e24 */ /* 0x001fc8000f8e00ff */
[----:B------:R0:W1:Y:S03]  /*9480*/  SYNCS.PHASECHK.TRANS64.TRYWAIT P0, [R17+URZ+0x8], R16 ;  /* 0x00000810110075a7 */ /* 0x000066000800017f */
[----:B-1----:R-:W-:Y:S05]  /*9490*/  @!P0 NANOSLEEP.SYNCS 0x989680 ;  /* 0x009896800000895d */ /* 0x002fea0003900000 */
[----:B------:R-:W1:Y:S02]  /*94a0*/  @!P0 SYNCS.PHASECHK.TRANS64 P0, [R17+URZ+0x8], R16 ;  /* 0x00000810110085a7 */ /* 0x000e64000800007f */
[----:B-1----:R-:W-:Y:S05]  /*94b0*/  @!P0 BRA `(.L_x_35) ;  /* 0xfffffffc00ec8947 */ /* 0x002fea000383ffff */
[----:B------:R-:W-:Y:S05]  /*94c0*/  BRA `(.L_x_198) ;  /* 0xffffff9c00787947 */ /* 0x000fea000383ffff */
.L_x_172:
[----:B------:R-:W-:Y:S01]  /*94d0*/  BSSY B1, `(.L_x_199) ;  /* 0x0000006000017945 */ /* 0x000fe20003800000 */
[----:B------:R-:W-:-:S07]  /*94e0*/  IMAD.MOV.U32 R10, RZ, RZ, -0x1 ;  /* 0xffffffffff0a7424 */ /* 0x000fce00078e00ff */
[----:B------:R-:W-:Y:S05]  /*94f0*/  WARPSYNC.COLLECTIVE R10, `(.L_x_200) ;  /* 0x000000000a0c7348 */ /* 0x000fea0003c00000 */
[----:B------:R-:W-:Y:S02]  /*9500*/  ELECT P1, UR62, PT ;  /* 0x00000000003e782f */ /* 0x000fe40003820000 */
[----:B------:R-:W-:Y:S01]  /*9510*/  MOV R10, UR62 ;  /* 0x0000003e000a7c02 */ /* 0x000fe20008000f00 */
[----:B------:R-:W-:Y:S10]  /*9520*/  ENDCOLLECTIVE ;  /* 0x000000000000791b */ /* 0x000ff40003800000 */
.L_x_200:
[----:B------:R-:W-:Y:S05]  /*9530*/  BSYNC B1 ;  /* 0x0000000000017941 */ /* 0x000fea0003800000 */
.L_x_199:
[----:B------:R-:W-:Y:S05]  /*9540*/  BRA `(.L_x_201) ;  /* 0xffffffec00587947 */ /* 0x000fea000383ffff */
.L_x_175:
[----:B-1----:R1:W2:Y:S02]  /*9550*/  SYNCS.PHASECHK.TRANS64.TRYWAIT P1, [R19+URZ+0x48], R10 ;  /* 0x0000480a130075a7 */ /* 0x0022a4000802017f */
[----:B--2---:R-:W-:Y:S05]  /*9560*/  @!P1 NANOSLEEP.SYNCS 0x989680 ;  /* 0x009896800000995d */ /* 0x004fea0003900000 */
[----:B------:R-:W2:Y:S02]  /*9570*/  @!P1 SYNCS.PHASECHK.TRANS64 P1, [R19+URZ+0x48], R10 ;  /* 0x0000480a130095a7 */ /* 0x000ea4000802007f */
[----:B--2---:R-:W-:Y:S05]  /*9580*/  @!P1 BRA `(.L_x_175) ;  /* 0xfffffffc00f09947 */ /* 0x004fea000383ffff */
[----:B------:R-:W-:Y:S05]  /*9590*/  BRA `(.L_x_202) ;  /* 0xffffffec008c7947 */ /* 0x000fea000383ffff */
.L_x_184:
[----:B------:R-:W-:Y:S01]  /*95a0*/  BSSY B0, `(.L_x_203) ;  /* 0x0000006000007945 */ /* 0x000fe20003800000 */
[----:B------:R-:W-:-:S07]  /*95b0*/  IMAD.MOV.U32 R10, RZ, RZ, -0x1 ;  /* 0xffffffffff0a7424 */ /* 0x000fce00078e00ff */
[----:B------:R-:W-:Y:S05]  /*95c0*/  WARPSYNC.COLLECTIVE R10, `(.L_x_204) ;  /* 0x000000000a0c7348 */ /* 0x000fea0003c00000 */
[----:B------:R-:W-:Y:S02]  /*95d0*/  ELECT P1, UR62, PT ;  /* 0x00000000003e782f */ /* 0x000fe40003820000 */
[----:B------:R-:W-:Y:S01]  /*95e0*/  MOV R10, UR62 ;  /* 0x0000003e000a7c02 */ /* 0x000fe20008000f00 */
[----:B------:R-:W-:Y:S10]  /*95f0*/  ENDCOLLECTIVE ;  /* 0x000000000000791b */ /* 0x000ff40003800000 */
.L_x_204:
[----:B------:R-:W-:Y:S05]  /*9600*/  BSYNC B0 ;  /* 0x0000000000007941 */ /* 0x000fea0003800000 */
.L_x_203:
[----:B------:R-:W-:Y:S01]  /*9610*/  PLOP3.LUT P0, PT, P1, PT, PT, 0x80, 0x0 ;  /* 0x000000000000781c */ /* 0x000fe20000f0f070 */
[----:B------:R-:W-:-:S12]  /*9620*/  BRA `(.L_x_205) ;  /* 0xfffffff400e07947 */ /* 0x000fd8000383ffff */
.L_x_188:
[----:B0-----:R0:W1:Y:S02]  /*9630*/  SYNCS.PHASECHK.TRANS64.TRYWAIT P0, [R5+URZ], R2 ;  /* 0x00000002050075a7 */ /* 0x001064000800017f */
[----:B-1----:R-:W-:Y:S05]  /*9640*/  @!P0 NANOSLEEP.SYNCS 0x989680 ;  /* 0x009896800000895d */ /* 0x002fea0003900000 */
[----:B------:R-:W1:Y:S02]  /*9650*/  @!P0 SYNCS.PHASECHK.TRANS64 P0, [R5+URZ], R2 ;  /* 0x00000002050085a7 */ /* 0x000e64000800007f */
[----:B-1----:R-:W-:Y:S05]  /*9660*/  @!P0 BRA `(.L_x_188) ;  /* 0xfffffffc00f08947 */ /* 0x002fea000383ffff */
[----:B------:R-:W-:Y:S05]  /*9670*/  BRA `(.L_x_206) ;  /* 0xfffffff800207947 */ /* 0x000fea000383ffff */
.L_x_189:
[----:B0-----:R0:W1:Y:S02]  /*9680*/  SYNCS.PHASECHK.TRANS64.TRYWAIT P0, [R7+URZ], R4 ;  /* 0x00000004070075a7 */ /* 0x001064000800017f */
[----:B-1----:R-:W-:Y:S05]  /*9690*/  @!P0 NANOSLEEP.SYNCS 0x989680 ;  /* 0x009896800000895d */ /* 0x002fea0003900000 */
[----:B------:R-:W1:Y:S02]  /*96a0*/  @!P0 SYNCS.PHASECHK.TRANS64 P0, [R7+URZ], R4 ;  /* 0x00000004070085a7 */ /* 0x000e64000800007f */
[----:B-1----:R-:W-:Y:S05]  /*96b0*/  @!P0 BRA `(.L_x_189) ;  /* 0xfffffffc00f08947 */ /* 0x002fea000383ffff */
[----:B------:R-:W-:Y:S05]  /*96c0*/  BRA `(.L_x_207) ;  /* 0xfffffff800307947 */ /* 0x000fea000383ffff */
.L_x_190:
[----:B0-----:R0:W1:Y:S02]  /*96d0*/  SYNCS.PHASECHK.TRANS64.TRYWAIT P0, [R6+URZ], R5 ;  /* 0x00000005060075a7 */ /* 0x001064000800017f */
[----:B-1----:R-:W-:Y:S05]  /*96e0*/  @!P0 NANOSLEEP.SYNCS 0x989680 ;  /* 0x009896800000895d */ /* 0x002fea0003900000 */
[----:B------:R-:W1:Y:S02]  /*96f0*/  @!P0 SYNCS.PHASECHK.TRANS64 P0, [R6+URZ], R5 ;  /* 0x00000005060085a7 */ /* 0x000e64000800007f */
[----:B-1----:R-:W-:Y:S05]  /*9700*/  @!P0 BRA `(.L_x_190) ;  /* 0xfffffffc00f08947 */ /* 0x002fea000383ffff */
[----:B------:R-:W-:Y:S05]  /*9710*/  BRA `(.L_x_208) ;  /* 0xfffffff800407947 */ /* 0x000fea000383ffff */
.L_x_191:
[----:B0-----:R0:W1:Y:S02]  /*9720*/  SYNCS.PHASECHK.TRANS64.TRYWAIT P0, [R9+URZ], R4 ;  /* 0x00000004090075a7 */ /* 0x001064000800017f */
[----:B-1----:R-:W-:Y:S05]  /*9730*/  @!P0 NANOSLEEP.SYNCS 0x989680 ;  /* 0x009896800000895d */ /* 0x002fea0003900000 */
[----:B------:R-:W1:Y:S02]  /*9740*/  @!P0 SYNCS.PHASECHK.TRANS64 P0, [R9+URZ], R4 ;  /* 0x00000004090085a7 */ /* 0x000e64000800007f */
[----:B-1----:R-:W-:Y:S05]  /*9750*/  @!P0 BRA `(.L_x_191) ;  /* 0xfffffffc00f08947 */ /* 0x002fea000383ffff */
[----:B------:R-:W-:Y:S05]  /*9760*/  BRA `(.L_x_209) ;  /* 0xfffffff800507947 */ /* 0x000fea000383ffff */
.L_x_192:
[----:B0-----:R0:W1:Y:S02]  /*9770*/  SYNCS.PHASECHK.TRANS64.TRYWAIT P0, [R6+URZ], R5 ;  /* 0x00000005060075a7 */ /* 0x001064000800017f */
[----:B-1----:R-:W-:Y:S05]  /*9780*/  @!P0 NANOSLEEP.SYNCS 0x989680 ;  /* 0x009896800000895d */ /* 0x002fea0003900000 */
[----:B------:R-:W1:Y:S02]  /*9790*/  @!P0 SYNCS.PHASECHK.TRANS64 P0, [R6+URZ], R5 ;  /* 0x00000005060085a7 */ /* 0x000e64000800007f */
[----:B-1----:R-:W-:Y:S05]  /*97a0*/  @!P0 BRA `(.L_x_192) ;  /* 0xfffffffc00f08947 */ /* 0x002fea000383ffff */
[----:B------:R-:W-:Y:S05]  /*97b0*/  BRA `(.L_x_210) ;  /* 0xfffffff800607947 */ /* 0x000fea000383ffff */
.L_x_193:
[----:B0-----:R0:W1:Y:S02]  /*97c0*/  SYNCS.PHASECHK.TRANS64.TRYWAIT P0, [R9+URZ], R4 ;  /* 0x00000004090075a7 */ /* 0x001064000800017f */
[----:B-1----:R-:W-:Y:S05]  /*97d0*/  @!P0 NANOSLEEP.SYNCS 0x989680 ;  /* 0x009896800000895d */ /* 0x002fea0003900000 */
[----:B------:R-:W1:Y:S02]  /*97e0*/  @!P0 SYNCS.PHASECHK.TRANS64 P0, [R9+URZ], R4 ;  /* 0x00000004090085a7 */ /* 0x000e64000800007f */
[----:B-1----:R-:W-:Y:S05]  /*97f0*/  @!P0 BRA `(.L_x_193) ;  /* 0xfffffffc00f08947 */ /* 0x002fea000383ffff */
[----:B------:R-:W-:Y:S05]  /*9800*/  BRA `(.L_x_211) ;  /* 0xfffffff800707947 */ /* 0x000fea000383ffff */
.L_x_194:
[----:B0-----:R0:W1:Y:S02]  /*9810*/  SYNCS.PHASECHK.TRANS64.TRYWAIT P0, [R8+URZ], R5 ;  /* 0x00000005080075a7 */ /* 0x001064000800017f */
[----:B-1----:R-:W-:Y:S05]  /*9820*/  @!P0 NANOSLEEP.SYNCS 0x989680 ;  /* 0x009896800000895d */ /* 0x002fea0003900000 */
[----:B------:R-:W1:Y:S02]  /*9830*/  @!P0 SYNCS.PHASECHK.TRANS64 P0, [R8+URZ], R5 ;  /* 0x00000005080085a7 */ /* 0x000e64000800007f */
[----:B-1----:R-:W-:Y:S05]  /*9840*/  @!P0 BRA `(.L_x_194) ;  /* 0xfffffffc00f08947 */ /* 0x002fea000383ffff */
[----:B------:R-:W-:Y:S05]  /*9850*/  BRA `(.L_x_212) ;  /* 0xfffffff800807947 */ /* 0x000fea000383ffff */
.L_x_195:
[----:B-1----:R1:W2:Y:S02]  /*9860*/  SYNCS.PHASECHK.TRANS64.TRYWAIT P0, [R11+URZ], R6 ;  /* 0x000000060b0075a7 */ /* 0x0022a4000800017f */
[----:B--2---:R-:W-:Y:S05]  /*9870*/  @!P0 NANOSLEEP.SYNCS 0x989680 ;  /* 0x009896800000895d */ /* 0x004fea0003900000 */
[----:B------:R-:W2:Y:S02]  /*9880*/  @!P0 SYNCS.PHASECHK.TRANS64 P0, [R11+URZ], R6 ;  /* 0x000000060b0085a7 */ /* 0x000ea4000800007f */
[----:B--2---:R-:W-:Y:S05]  /*9890*/  @!P0 BRA `(.L_x_195) ;  /* 0xfffffffc00f08947 */ /* 0x004fea000383ffff */
[----:B------:R-:W-:Y:S05]  /*98a0*/  BRA `(.L_x_213) ;  /* 0xfffffff800887947 */ /* 0x000fea000383ffff */
.L_x_214:
[----:B------:R-:W-:-:S00]  /*98b0*/  BRA `(.L_x_214) ;  /* 0xfffffffc00fc7947 */ /* 0x000fc0000383ffff */
[----:B------:R-:W-:-:S00]  /*98c0*/  NOP ;  /* 0x0000000000007918 */ /* 0x000fc00000000000 */
        /* <DEDUP_REMOVED lines=11> */
.L_x_215:


//--------------------- .nv.shared._ZN7cutlass13device_kernelINS_4gemm6kernel13GemmUniversalIN4cute5tupleIJiiiiEEENS1_10collective13CollectiveMmaINS1_37MainloopSm90TmaGmmaWarpSpecializedFP8ILi9ENS5_IJNS4_1CILi1EEESB_SB_EEENS1_32KernelTmaWarpSpecializedPingpongEEENS5_IJNSA_ILi64EEENSA_ILi128EEESG_EEENS_12float_e4m3_tENS5_IJlSB_lEEESI_SJ_NS4_8TiledMMAINS4_8MMA_AtomIJNS4_4SM904GMMA31MMA_64x128x32_F32E4M3E4M3_SS_TNILNSN_7ScaleInE1ELSP_1EEEEEENS4_6LayoutISC_NS5_IJNSA_ILi0EEEST_ST_EEEEENS5_IJNS4_10UnderscoreESW_SW_EEEEENS4_13SM90_TMA_LOADENS4_14ComposedLayoutINS4_7SwizzleILi3ELi4ELi3EEENS4_18smem_ptr_flag_bitsILi8EEENSS_INS5_IJNSA_ILi8EEESG_EEENS5_IJSG_SB_EEEEEEEvNS4_8identityESZ_S19_vS1A_EENS_8epilogue10collective6detail29Sm90TmaWarpSpecializedAdapterINS1D_15DefaultEpilogueISI_SJ_SJ_NS1C_6thread17LinearCombinationISI_Li1EffLNS1H_9ScaleType4KindE0ELNS_15FloatRoundStyleE2ESI_EENS1_15EpilogueDefaultEEEEEvvEEEEvNT_6ParamsE --------------------------
	.section	.nv.shared._ZN7cutlass13device_kernelINS_4gemm6kernel13GemmUniversalIN4cute5tupleIJiiiiEEENS1_10collective13CollectiveMmaINS1_37MainloopSm90TmaGmmaWarpSpecializedFP8ILi9ENS5_IJNS4_1CILi1EEESB_SB_EEENS1_32KernelTmaWarpSpecializedPingpongEEENS5_IJNSA_ILi64EEENSA_ILi128EEESG_EEENS_12float_e4m3_tENS5_IJlSB_lEEESI_SJ_NS4_8TiledMMAINS4_8MMA_AtomIJNS4_4SM904GMMA31MMA_64x128x32_F32E4M3E4M3_SS_TNILNSN_7ScaleInE1ELSP_1EEEEEENS4_6LayoutISC_NS5_IJNSA_ILi0EEEST_ST_EEEEENS5_IJNS4_10UnderscoreESW_SW_EEEEENS4_13SM90_TMA_LOADENS4_14ComposedLayoutINS4_7SwizzleILi3ELi4ELi3EEENS4_18smem_ptr_flag_bitsILi8EEENSS_INS5_IJNSA_ILi8EEESG_EEENS5_IJSG_SB_EEEEEEEvNS4_8identityESZ_S19_vS1A_EENS_8epilogue10collective6detail29Sm90TmaWarpSpecializedAdapterINS1D_15DefaultEpilogueISI_SJ_SJ_NS1C_6thread17LinearCombinationISI_Li1EffLNS1H_9ScaleType4KindE0ELNS_15FloatRoundStyleE2ESI_EENS1_15EpilogueDefaultEEEEEvvEEEEvNT_6ParamsE,"aw",@nobits
	.sectionflags	@""
	.align	16
	.zero		1024


//--------------------- .nv.shared.reserved.0     --------------------------
	.section	.nv.shared.reserved.0,"aw",@nobits
	.weak		__nv_reservedSMEM_offset_0_alias
	.size		__nv_reservedSMEM_offset_0_alias, 0, 0
	.other		__nv_reservedSMEM_offset_0_alias,@"STO_CUDA_RESERVED_SHARED STV_DEFAULT"
__nv_reservedSMEM_offset_0_alias:
	.zero		0


//--------------------- .nv.global                --------------------------
	.section	.nv.global,"aw",@nobits
.nv.global:
	.type		_ZN40_INTERNAL_bdd9f125_4_k_cu_05de7679_224544cute1_E,@object
	.size		_ZN40_INTERNAL_bdd9f125_4_k_cu_05de7679_224544cute1_E,(_ZN40_INTERNAL_bdd9f125_4_k_cu_05de7679_224544cuda3std3__45__cpo6cbeginE - _ZN40_INTERNAL_bdd9f125_4_k_cu_05de7679_224544cute1_E)
_ZN40_INTERNAL_bdd9f125_4_k_cu_05de7679_224544cute1_E:
	.zero		1
	.type		_ZN40_INTERNAL_bdd9f125_4_k_cu_05de7679_224544cuda3std3__45__cpo6cbeginE,@object
	.size		_ZN40_INTERNAL_bdd9f125_4_k_cu_05de7679_224544cuda3std3__45__cpo6cbeginE,(_ZN40_INTERNAL_bdd9f125_4_k_cu_05de7679_224544cuda3std3__48in_placeE - _ZN40_INTERNAL_bdd9f125_4_k_cu_05de7679_224544cuda3std3__45__cpo6cbeginE)
_ZN40_INTERNAL_bdd9f125_4_k_cu_05de7679_224544cuda3std3__45__cpo6cbeginE:
	.zero		1
	.type		_ZN40_INTERNAL_bdd9f125_4_k_cu_05de7679_224544cuda3std3__48in_placeE,@object
	.size		_ZN40_INTERNAL_bdd9f125_4_k_cu_05de7679_224544cuda3std3__48in_placeE,(_ZN40_INTERNAL_bdd9f125_4_k_cu_05de7679_224544cuda3std6ranges3__45__cpo9iter_moveE - _ZN40_INTERNAL_bdd9f125_4_k_cu_05de7679_224544cuda3std3__48in_placeE)
_ZN40_INTERNAL_bdd9f125_4_k_cu_05de7679_224544cuda3std3__48in_placeE:
	.zero		1
	.type		_ZN40_INTERNAL_bdd9f125_4_k_cu_05de7679_224544cuda3std6ranges3__45__cpo9iter_moveE,@object
	.size		_ZN40_INTERNAL_bdd9f125_4_k_cu_05de7679_224544cuda3std6ranges3__45__cpo9iter_moveE,(_ZN40_INTERNAL_bdd9f125_4_k_cu_05de7679_224544cuda3std3__45__cpo5beginE - _ZN40_INTERNAL_bdd9f125_4_k_cu_05de7679_224544cuda3std6ranges3__45__cpo9iter_moveE)
_ZN40_INTERNAL_bdd9f125_4_k_cu_05de7679_224544cuda3std6ranges3__45__cpo9iter_moveE:
	.zero		1
	.type		_ZN40_INTERNAL_bdd9f125_4_k_cu_05de7679_224544cuda3std3__45__cpo5beginE,@object
	.size		_ZN40_INTERNAL_bdd9f125_4_k_cu_05de7679_224544cuda3std3__45__cpo5beginE,(_ZN40_INTERNAL_bdd9f125_4_k_cu_05de7679_224544cuda3std3__442_GLOBAL__N__bdd9f125_4_k_cu_05de7679_224546ignoreE - _ZN40_INTERNAL_bdd9f125_4_k_cu_05de7679_224544cuda3std3__45__cpo5beginE)
_ZN40_INTERNAL_bdd9f125_4_k_cu_05de7679_224544cuda3std3__45__cpo5beginE:
	.zero		1
	.type		_ZN40_INTERNAL_bdd9f125_4_k_cu_05de7679_224544cuda3std3__442_GLOBAL__N__bdd9f125_4_k_cu_05de7679_224546ignoreE,@object
	.size		_ZN40_INTERNAL_bdd9f125_4_k_cu_05de7679_224544cuda3std3__442_GLOBAL__N__bdd9f125_4_k_cu_05de7679_224546ignoreE,(_ZN40_INTERNAL_bdd9f125_4_k_cu_05de7679_224544cute7productE - _ZN40_INTERNAL_bdd9f125_4_k_cu_05de7679_224544cuda3std3__442_GLOBAL__N__bdd9f125_4_k_cu_05de7679_224546ignoreE)
_ZN40_INTERNAL_bdd9f125_4_k_cu_05de7679_224544cuda3std3__442_GLOBAL__N__bdd9f125_4_k_cu_05de7679_224546ignoreE:
	.zero		1
	.type		_ZN40_INTERNAL_bdd9f125_4_k_cu_05de7679_224544cute7productE,@object
	.size		_ZN40_INTERNAL_bdd9f125_4_k_cu_05de7679_224544cute7productE,(_ZN40_INTERNAL_bdd9f125_4_k_cu_05de7679_224544cuda3std3__45__cpo3endE - _ZN40_INTERNAL_bdd9f125_4_k_cu_05de7679_224544cute7productE)
_ZN40_INTERNAL_bdd9f125_4_k_cu_05de7679_224544cute7productE:
	.zero		1
	.type		_ZN40_INTERNAL_bdd9f125_4_k_cu_05de7679_224544cuda3std3__45__cpo3endE,@object
	.size		_ZN40_INTERNAL_bdd9f125_4_k_cu_05de7679_224544cuda3std3__45__cpo3endE,(_ZN40_INTERNAL_bdd9f125_4_k_cu_05de7679_224544cuda3std3__419piecewise_constructE - _ZN40_INTERNAL_bdd9f125_4_k_cu_05de7679_224544cuda3std3__45__cpo3endE)
_ZN40_INTERNAL_bdd9f125_4_k_cu_05de7679_224544cuda3std3__45__cpo3endE:
	.zero		1
	.type		_ZN40_INTERNAL_bdd9f125_4_k_cu_05de7679_224544cuda3std3__419piecewise_constructE,@object
	.size		_ZN40_INTERNAL_bdd9f125_4_k_cu_05de7679_224544cuda3std3__419piecewise_constructE,(_ZN40_INTERNAL_bdd9f125_4_k_cu_05de7679_224544cuda3std3__45__cpo4cendE - _ZN40_INTERNAL_bdd9f125_4_k_cu_05de7679_224544cuda3std3__419piecewise_constructE)
_ZN40_INTERNAL_bdd9f125_4_k_cu_05de7679_224544cuda3std3__419piecewise_constructE:
	.zero		1
	.type		_ZN40_INTERNAL_bdd9f125_4_k_cu_05de7679_224544cuda3std3__45__cpo4cendE,@object
	.size		_ZN40_INTERNAL_bdd9f125_4_k_cu_05de7679_224544cuda3std3__45__cpo4cendE,(_ZN40_INTERNAL_bdd9f125_4_k_cu_05de7679_224544cuda3std6ranges3__45__cpo4swapE - _ZN40_INTERNAL_bdd9f125_4_k_cu_05de7679_224544cuda3std3__45__cpo4cendE)
_ZN40_INTERNAL_bdd9f125_4_k_cu_05de7679_224544cuda3std3__45__cpo4cendE:
	.zero		1
	.type		_ZN40_INTERNAL_bdd9f125_4_k_cu_05de7679_224544cuda3std6ranges3__45__cpo4swapE,@object
	.size		_ZN40_INTERNAL_bdd9f125_4_k_cu_05de7679_224544cuda3std6ranges3__45__cpo4swapE,(.L_7 - _ZN40_INTERNAL_bdd9f125_4_k_cu_05de7679_224544cuda3std6ranges3__45__cpo4swapE)
_ZN40_INTERNAL_bdd9f125_4_k_cu_05de7679_224544cuda3std6ranges3__45__cpo4swapE:
	.zero		1
.L_7:


//--------------------- .nv.constant0._ZN7cutlass13device_kernelINS_4gemm6kernel13GemmUniversalIN4cute5tupleIJiiiiEEENS1_10collective13CollectiveMmaINS1_37MainloopSm90TmaGmmaWarpSpecializedFP8ILi9ENS5_IJNS4_1CILi1EEESB_SB_EEENS1_32KernelTmaWarpSpecializedPingpongEEENS5_IJNSA_ILi64EEENSA_ILi128EEESG_EEENS_12float_e4m3_tENS5_IJlSB_lEEESI_SJ_NS4_8TiledMMAINS4_8MMA_AtomIJNS4_4SM904GMMA31MMA_64x128x32_F32E4M3E4M3_SS_TNILNSN_7ScaleInE1ELSP_1EEEEEENS4_6LayoutISC_NS5_IJNSA_ILi0EEEST_ST_EEEEENS5_IJNS4_10UnderscoreESW_SW_EEEEENS4_13SM90_TMA_LOADENS4_14ComposedLayoutINS4_7SwizzleILi3ELi4ELi3EEENS4_18smem_ptr_flag_bitsILi8EEENSS_INS5_IJNSA_ILi8EEESG_EEENS5_IJSG_SB_EEEEEEEvNS4_8identityESZ_S19_vS1A_EENS_8epilogue10collective6detail29Sm90TmaWarpSpecializedAdapterINS1D_15DefaultEpilogueISI_SJ_SJ_NS1C_6thread17LinearCombinationISI_Li1EffLNS1H_9ScaleType4KindE0ELNS_15FloatRoundStyleE2ESI_EENS1_15EpilogueDefaultEEEEEvvEEEEvNT_6ParamsE --------------------------
	.section	.nv.constant0._ZN7cutlass13device_kernelINS_4gemm6kernel13GemmUniversalIN4cute5tupleIJiiiiEEENS1_10collective13CollectiveMmaINS1_37MainloopSm90TmaGmmaWarpSpecializedFP8ILi9ENS5_IJNS4_1CILi1EEESB_SB_EEENS1_32KernelTmaWarpSpecializedPingpongEEENS5_IJNSA_ILi64EEENSA_ILi128EEESG_EEENS_12float_e4m3_tENS5_IJlSB_lEEESI_SJ_NS4_8TiledMMAINS4_8MMA_AtomIJNS4_4SM904GMMA31MMA_64x128x32_F32E4M3E4M3_SS_TNILNSN_7ScaleInE1ELSP_1EEEEEENS4_6LayoutISC_NS5_IJNSA_ILi0EEEST_ST_EEEEENS5_IJNS4_10UnderscoreESW_SW_EEEEENS4_13SM90_TMA_LOADENS4_14ComposedLayoutINS4_7SwizzleILi3ELi4ELi3EEENS4_18smem_ptr_flag_bitsILi8EEENSS_INS5_IJNSA_ILi8EEESG_EEENS5_IJSG_SB_EEEEEEEvNS4_8identityESZ_S19_vS1A_EENS_8epilogue10collective6detail29Sm90TmaWarpSpecializedAdapterINS1D_15DefaultEpilogueISI_SJ_SJ_NS1C_6thread17LinearCombinationISI_Li1EffLNS1H_9ScaleType4KindE0ELNS_15FloatRoundStyleE2ESI_EENS1_15EpilogueDefaultEEEEEvvEEEEvNT_6ParamsE,"a",@progbits
	.sectionflags	@""
	.align	4
.nv.constant0._ZN7cutlass13device_kernelINS_4gemm6kernel13GemmUniversalIN4cute5tupleIJiiiiEEENS1_10collective13CollectiveMmaINS1_37MainloopSm90TmaGmmaWarpSpecializedFP8ILi9ENS5_IJNS4_1CILi1EEESB_SB_EEENS1_32KernelTmaWarpSpecializedPingpongEEENS5_IJNSA_ILi64EEENSA_ILi128EEESG_EEENS_12float_e4m3_tENS5_IJlSB_lEEESI_SJ_NS4_8TiledMMAINS4_8MMA_AtomIJNS4_4SM904GMMA31MMA_64x128x32_F32E4M3E4M3_SS_TNILNSN_7ScaleInE1ELSP_1EEEEEENS4_6LayoutISC_NS5_IJNSA_ILi0EEEST_ST_EEEEENS5_IJNS4_10UnderscoreESW_SW_EEEEENS4_13SM90_TMA_LOADENS4_14ComposedLayoutINS4_7SwizzleILi3ELi4ELi3EEENS4_18smem_ptr_flag_bitsILi8EEENSS_INS5_IJNSA_ILi8EEESG_EEENS5_IJSG_SB_EEEEEEEvNS4_8identityESZ_S19_vS1A_EENS_8epilogue10collective6detail29Sm90TmaWarpSpecializedAdapterINS1D_15DefaultEpilogueISI_SJ_SJ_NS1C_6thread17LinearCombinationISI_Li1EffLNS1H_9ScaleType4KindE0ELNS_15FloatRoundStyleE2ESI_EENS1_15EpilogueDefaultEEEEEvvEEEEvNT_6ParamsE:
	.zero		1664


//--------------------- SYMBOLS --------------------------

	.type		.nv.reservedSmem.offset0,@object
	.size		.nv.reservedSmem.offset0,0x4
